//
// Generated by NVIDIA NVVM Compiler
//
// Compiler Build ID: CL-36424714
// Cuda compilation tools, release 13.0, V13.0.88
// Based on NVVM 20.0.0
//

.version 9.0
.target sm_100
.address_size 64

	// .globl	_Z10addRowWisePiS_S_ii

.visible .entry _Z10addRowWisePiS_S_ii(
	.param .u64 .ptr .align 1 _Z10addRowWisePiS_S_ii_param_0,
	.param .u64 .ptr .align 1 _Z10addRowWisePiS_S_ii_param_1,
	.param .u64 .ptr .align 1 _Z10addRowWisePiS_S_ii_param_2,
	.param .u32 _Z10addRowWisePiS_S_ii_param_3,
	.param .u32 _Z10addRowWisePiS_S_ii_param_4
)
{
	.reg .pred 	%p<12>;
	.reg .b32 	%r<125>;
	.reg .b64 	%rd<26>;

	ld.param.u64 	%rd7, [_Z10addRowWisePiS_S_ii_param_0];
	ld.param.u64 	%rd8, [_Z10addRowWisePiS_S_ii_param_1];
	ld.param.u64 	%rd9, [_Z10addRowWisePiS_S_ii_param_2];
	ld.param.u32 	%r24, [_Z10addRowWisePiS_S_ii_param_3];
	ld.param.u32 	%r23, [_Z10addRowWisePiS_S_ii_param_4];
	cvta.to.global.u64 	%rd1, %rd9;
	cvta.to.global.u64 	%rd2, %rd8;
	cvta.to.global.u64 	%rd3, %rd7;
	mov.u32 	%r25, %tid.x;
	mov.u32 	%r26, %ctaid.x;
	mov.u32 	%r27, %ntid.x;
	mad.lo.s32 	%r1, %r26, %r27, %r25;
	setp.ge.s32 	%p1, %r1, %r24;
	setp.lt.s32 	%p2, %r23, 1;
	or.pred  	%p3, %p1, %p2;
	@%p3 bra 	$L__BB0_13;
	mul.lo.s32 	%r2, %r23, %r1;
	and.b32  	%r3, %r23, 15;
	setp.lt.u32 	%p4, %r23, 16;
	mov.b32 	%r121, 0;
	@%p4 bra 	$L__BB0_4;
	and.b32  	%r121, %r23, 2147483632;
	neg.s32 	%r119, %r121;
	add.s64 	%rd4, %rd3, 32;
	add.s64 	%rd5, %rd2, 32;
	add.s64 	%rd6, %rd1, 32;
	mov.u32 	%r118, %r2;
$L__BB0_3:
	.pragma "nounroll";
	mul.wide.s32 	%rd10, %r118, 4;
	add.s64 	%rd11, %rd4, %rd10;
	add.s64 	%rd12, %rd5, %rd10;
	add.s64 	%rd13, %rd6, %rd10;
	ld.global.u32 	%r29, [%rd11+-32];
	ld.global.u32 	%r30, [%rd12+-32];
	add.s32 	%r31, %r30, %r29;
	st.global.u32 	[%rd13+-32], %r31;
	ld.global.u32 	%r32, [%rd11+-28];
	ld.global.u32 	%r33, [%rd12+-28];
	add.s32 	%r34, %r33, %r32;
	st.global.u32 	[%rd13+-28], %r34;
	ld.global.u32 	%r35, [%rd11+-24];
	ld.global.u32 	%r36, [%rd12+-24];
	add.s32 	%r37, %r36, %r35;
	st.global.u32 	[%rd13+-24], %r37;
	ld.global.u32 	%r38, [%rd11+-20];
	ld.global.u32 	%r39, [%rd12+-20];
	add.s32 	%r40, %r39, %r38;
	st.global.u32 	[%rd13+-20], %r40;
	ld.global.u32 	%r41, [%rd11+-16];
	ld.global.u32 	%r42, [%rd12+-16];
	add.s32 	%r43, %r42, %r41;
	st.global.u32 	[%rd13+-16], %r43;
	ld.global.u32 	%r44, [%rd11+-12];
	ld.global.u32 	%r45, [%rd12+-12];
	add.s32 	%r46, %r45, %r44;
	st.global.u32 	[%rd13+-12], %r46;
	ld.global.u32 	%r47, [%rd11+-8];
	ld.global.u32 	%r48, [%rd12+-8];
	add.s32 	%r49, %r48, %r47;
	st.global.u32 	[%rd13+-8], %r49;
	ld.global.u32 	%r50, [%rd11+-4];
	ld.global.u32 	%r51, [%rd12+-4];
	add.s32 	%r52, %r51, %r50;
	st.global.u32 	[%rd13+-4], %r52;
	ld.global.u32 	%r53, [%rd11];
	ld.global.u32 	%r54, [%rd12];
	add.s32 	%r55, %r54, %r53;
	st.global.u32 	[%rd13], %r55;
	ld.global.u32 	%r56, [%rd11+4];
	ld.global.u32 	%r57, [%rd12+4];
	add.s32 	%r58, %r57, %r56;
	st.global.u32 	[%rd13+4], %r58;
	ld.global.u32 	%r59, [%rd11+8];
	ld.global.u32 	%r60, [%rd12+8];
	add.s32 	%r61, %r60, %r59;
	st.global.u32 	[%rd13+8], %r61;
	ld.global.u32 	%r62, [%rd11+12];
	ld.global.u32 	%r63, [%rd12+12];
	add.s32 	%r64, %r63, %r62;
	st.global.u32 	[%rd13+12], %r64;
	ld.global.u32 	%r65, [%rd11+16];
	ld.global.u32 	%r66, [%rd12+16];
	add.s32 	%r67, %r66, %r65;
	st.global.u32 	[%rd13+16], %r67;
	ld.global.u32 	%r68, [%rd11+20];
	ld.global.u32 	%r69, [%rd12+20];
	add.s32 	%r70, %r69, %r68;
	st.global.u32 	[%rd13+20], %r70;
	ld.global.u32 	%r71, [%rd11+24];
	ld.global.u32 	%r72, [%rd12+24];
	add.s32 	%r73, %r72, %r71;
	st.global.u32 	[%rd13+24], %r73;
	ld.global.u32 	%r74, [%rd11+28];
	ld.global.u32 	%r75, [%rd12+28];
	add.s32 	%r76, %r75, %r74;
	st.global.u32 	[%rd13+28], %r76;
	add.s32 	%r119, %r119, 16;
	add.s32 	%r118, %r118, 16;
	setp.ne.s32 	%p5, %r119, 0;
	@%p5 bra 	$L__BB0_3;
$L__BB0_4:
	setp.eq.s32 	%p6, %r3, 0;
	@%p6 bra 	$L__BB0_13;
	and.b32  	%r11, %r23, 7;
	setp.lt.u32 	%p7, %r3, 8;
	@%p7 bra 	$L__BB0_7;
	add.s32 	%r77, %r121, %r2;
	mul.wide.s32 	%rd14, %r77, 4;
	add.s64 	%rd15, %rd3, %rd14;
	ld.global.u32 	%r78, [%rd15];
	add.s64 	%rd16, %rd2, %rd14;
	ld.global.u32 	%r79, [%rd16];
	add.s32 	%r80, %r79, %r78;
	add.s64 	%rd17, %rd1, %rd14;
	st.global.u32 	[%rd17], %r80;
	ld.global.u32 	%r81, [%rd15+4];
	ld.global.u32 	%r82, [%rd16+4];
	add.s32 	%r83, %r82, %r81;
	st.global.u32 	[%rd17+4], %r83;
	ld.global.u32 	%r84, [%rd15+8];
	ld.global.u32 	%r85, [%rd16+8];
	add.s32 	%r86, %r85, %r84;
	st.global.u32 	[%rd17+8], %r86;
	ld.global.u32 	%r87, [%rd15+12];
	ld.global.u32 	%r88, [%rd16+12];
	add.s32 	%r89, %r88, %r87;
	st.global.u32 	[%rd17+12], %r89;
	ld.global.u32 	%r90, [%rd15+16];
	ld.global.u32 	%r91, [%rd16+16];
	add.s32 	%r92, %r91, %r90;
	st.global.u32 	[%rd17+16], %r92;
	ld.global.u32 	%r93, [%rd15+20];
	ld.global.u32 	%r94, [%rd16+20];
	add.s32 	%r95, %r94, %r93;
	st.global.u32 	[%rd17+20], %r95;
	ld.global.u32 	%r96, [%rd15+24];
	ld.global.u32 	%r97, [%rd16+24];
	add.s32 	%r98, %r97, %r96;
	st.global.u32 	[%rd17+24], %r98;
	ld.global.u32 	%r99, [%rd15+28];
	ld.global.u32 	%r100, [%rd16+28];
	add.s32 	%r101, %r100, %r99;
	st.global.u32 	[%rd17+28], %r101;
	add.s32 	%r121, %r121, 8;
$L__BB0_7:
	setp.eq.s32 	%p8, %r11, 0;
	@%p8 bra 	$L__BB0_13;
	and.b32  	%r14, %r23, 3;
	setp.lt.u32 	%p9, %r11, 4;
	@%p9 bra 	$L__BB0_10;
	add.s32 	%r102, %r121, %r2;
	mul.wide.s32 	%rd18, %r102, 4;
	add.s64 	%rd19, %rd3, %rd18;
	ld.global.u32 	%r103, [%rd19];
	add.s64 	%rd20, %rd2, %rd18;
	ld.global.u32 	%r104, [%rd20];
	add.s32 	%r105, %r104, %r103;
	add.s64 	%rd21, %rd1, %rd18;
	st.global.u32 	[%rd21], %r105;
	ld.global.u32 	%r106, [%rd19+4];
	ld.global.u32 	%r107, [%rd20+4];
	add.s32 	%r108, %r107, %r106;
	st.global.u32 	[%rd21+4], %r108;
	ld.global.u32 	%r109, [%rd19+8];
	ld.global.u32 	%r110, [%rd20+8];
	add.s32 	%r111, %r110, %r109;
	st.global.u32 	[%rd21+8], %r111;
	ld.global.u32 	%r112, [%rd19+12];
	ld.global.u32 	%r113, [%rd20+12];
	add.s32 	%r114, %r113, %r112;
	st.global.u32 	[%rd21+12], %r114;
	add.s32 	%r121, %r121, 4;
$L__BB0_10:
	setp.eq.s32 	%p10, %r14, 0;
	@%p10 bra 	$L__BB0_13;
	add.s32 	%r124, %r121, %r2;
	neg.s32 	%r123, %r14;
$L__BB0_12:
	.pragma "nounroll";
	mul.wide.s32 	%rd22, %r124, 4;
	add.s64 	%rd23, %rd1, %rd22;
	add.s64 	%rd24, %rd2, %rd22;
	add.s64 	%rd25, %rd3, %rd22;
	ld.global.u32 	%r115, [%rd25];
	ld.global.u32 	%r116, [%rd24];
	add.s32 	%r117, %r116, %r115;
	st.global.u32 	[%rd23], %r117;
	add.s32 	%r124, %r124, 1;
	add.s32 	%r123, %r123, 1;
	setp.ne.s32 	%p11, %r123, 0;
	@%p11 bra 	$L__BB0_12;
$L__BB0_13:
	ret;

}
	// .globl	_Z13addColumnWisePiS_S_ii
.visible .entry _Z13addColumnWisePiS_S_ii(
	.param .u64 .ptr .align 1 _Z13addColumnWisePiS_S_ii_param_0,
	.param .u64 .ptr .align 1 _Z13addColumnWisePiS_S_ii_param_1,
	.param .u64 .ptr .align 1 _Z13addColumnWisePiS_S_ii_param_2,
	.param .u32 _Z13addColumnWisePiS_S_ii_param_3,
	.param .u32 _Z13addColumnWisePiS_S_ii_param_4
)
{
	.reg .pred 	%p<12>;
	.reg .b32 	%r<125>;
	.reg .b64 	%rd<101>;

	ld.param.u64 	%rd4, [_Z13addColumnWisePiS_S_ii_param_0];
	ld.param.u64 	%rd5, [_Z13addColumnWisePiS_S_ii_param_1];
	ld.param.u64 	%rd6, [_Z13addColumnWisePiS_S_ii_param_2];
	ld.param.u32 	%r23, [_Z13addColumnWisePiS_S_ii_param_3];
	ld.param.u32 	%r24, [_Z13addColumnWisePiS_S_ii_param_4];
	cvta.to.global.u64 	%rd1, %rd6;
	cvta.to.global.u64 	%rd2, %rd5;
	cvta.to.global.u64 	%rd3, %rd4;
	mov.u32 	%r25, %tid.x;
	mov.u32 	%r26, %ctaid.x;
	mov.u32 	%r27, %ntid.x;
	mad.lo.s32 	%r1, %r26, %r27, %r25;
	setp.ge.s32 	%p1, %r1, %r24;
	setp.lt.s32 	%p2, %r23, 1;
	or.pred  	%p3, %p1, %p2;
	@%p3 bra 	$L__BB1_13;
	and.b32  	%r2, %r23, 15;
	setp.lt.u32 	%p4, %r23, 16;
	mov.b32 	%r121, 0;
	@%p4 bra 	$L__BB1_4;
	and.b32  	%r121, %r23, 2147483632;
	neg.s32 	%r119, %r121;
	shl.b32 	%r5, %r24, 4;
	mul.wide.s32 	%rd11, %r24, 4;
	mov.u32 	%r118, %r1;
$L__BB1_3:
	.pragma "nounroll";
	mul.wide.s32 	%rd7, %r118, 4;
	add.s64 	%rd8, %rd3, %rd7;
	ld.global.u32 	%r29, [%rd8];
	add.s64 	%rd9, %rd2, %rd7;
	ld.global.u32 	%r30, [%rd9];
	add.s32 	%r31, %r30, %r29;
	add.s64 	%rd10, %rd1, %rd7;
	st.global.u32 	[%rd10], %r31;
	add.s64 	%rd12, %rd8, %rd11;
	ld.global.u32 	%r32, [%rd12];
	add.s64 	%rd13, %rd9, %rd11;
	ld.global.u32 	%r33, [%rd13];
	add.s32 	%r34, %r33, %r32;
	add.s64 	%rd14, %rd10, %rd11;
	st.global.u32 	[%rd14], %r34;
	add.s64 	%rd15, %rd12, %rd11;
	ld.global.u32 	%r35, [%rd15];
	add.s64 	%rd16, %rd13, %rd11;
	ld.global.u32 	%r36, [%rd16];
	add.s32 	%r37, %r36, %r35;
	add.s64 	%rd17, %rd14, %rd11;
	st.global.u32 	[%rd17], %r37;
	add.s64 	%rd18, %rd15, %rd11;
	ld.global.u32 	%r38, [%rd18];
	add.s64 	%rd19, %rd16, %rd11;
	ld.global.u32 	%r39, [%rd19];
	add.s32 	%r40, %r39, %r38;
	add.s64 	%rd20, %rd17, %rd11;
	st.global.u32 	[%rd20], %r40;
	add.s64 	%rd21, %rd18, %rd11;
	ld.global.u32 	%r41, [%rd21];
	add.s64 	%rd22, %rd19, %rd11;
	ld.global.u32 	%r42, [%rd22];
	add.s32 	%r43, %r42, %r41;
	add.s64 	%rd23, %rd20, %rd11;
	st.global.u32 	[%rd23], %r43;
	add.s64 	%rd24, %rd21, %rd11;
	ld.global.u32 	%r44, [%rd24];
	add.s64 	%rd25, %rd22, %rd11;
	ld.global.u32 	%r45, [%rd25];
	add.s32 	%r46, %r45, %r44;
	add.s64 	%rd26, %rd23, %rd11;
	st.global.u32 	[%rd26], %r46;
	add.s64 	%rd27, %rd24, %rd11;
	ld.global.u32 	%r47, [%rd27];
	add.s64 	%rd28, %rd25, %rd11;
	ld.global.u32 	%r48, [%rd28];
	add.s32 	%r49, %r48, %r47;
	add.s64 	%rd29, %rd26, %rd11;
	st.global.u32 	[%rd29], %r49;
	add.s64 	%rd30, %rd27, %rd11;
	ld.global.u32 	%r50, [%rd30];
	add.s64 	%rd31, %rd28, %rd11;
	ld.global.u32 	%r51, [%rd31];
	add.s32 	%r52, %r51, %r50;
	add.s64 	%rd32, %rd29, %rd11;
	st.global.u32 	[%rd32], %r52;
	add.s64 	%rd33, %rd30, %rd11;
	ld.global.u32 	%r53, [%rd33];
	add.s64 	%rd34, %rd31, %rd11;
	ld.global.u32 	%r54, [%rd34];
	add.s32 	%r55, %r54, %r53;
	add.s64 	%rd35, %rd32, %rd11;
	st.global.u32 	[%rd35], %r55;
	add.s64 	%rd36, %rd33, %rd11;
	ld.global.u32 	%r56, [%rd36];
	add.s64 	%rd37, %rd34, %rd11;
	ld.global.u32 	%r57, [%rd37];
	add.s32 	%r58, %r57, %r56;
	add.s64 	%rd38, %rd35, %rd11;
	st.global.u32 	[%rd38], %r58;
	add.s64 	%rd39, %rd36, %rd11;
	ld.global.u32 	%r59, [%rd39];
	add.s64 	%rd40, %rd37, %rd11;
	ld.global.u32 	%r60, [%rd40];
	add.s32 	%r61, %r60, %r59;
	add.s64 	%rd41, %rd38, %rd11;
	st.global.u32 	[%rd41], %r61;
	add.s64 	%rd42, %rd39, %rd11;
	ld.global.u32 	%r62, [%rd42];
	add.s64 	%rd43, %rd40, %rd11;
	ld.global.u32 	%r63, [%rd43];
	add.s32 	%r64, %r63, %r62;
	add.s64 	%rd44, %rd41, %rd11;
	st.global.u32 	[%rd44], %r64;
	add.s64 	%rd45, %rd42, %rd11;
	ld.global.u32 	%r65, [%rd45];
	add.s64 	%rd46, %rd43, %rd11;
	ld.global.u32 	%r66, [%rd46];
	add.s32 	%r67, %r66, %r65;
	add.s64 	%rd47, %rd44, %rd11;
	st.global.u32 	[%rd47], %r67;
	add.s64 	%rd48, %rd45, %rd11;
	ld.global.u32 	%r68, [%rd48];
	add.s64 	%rd49, %rd46, %rd11;
	ld.global.u32 	%r69, [%rd49];
	add.s32 	%r70, %r69, %r68;
	add.s64 	%rd50, %rd47, %rd11;
	st.global.u32 	[%rd50], %r70;
	add.s64 	%rd51, %rd48, %rd11;
	ld.global.u32 	%r71, [%rd51];
	add.s64 	%rd52, %rd49, %rd11;
	ld.global.u32 	%r72, [%rd52];
	add.s32 	%r73, %r72, %r71;
	add.s64 	%rd53, %rd50, %rd11;
	st.global.u32 	[%rd53], %r73;
	add.s64 	%rd54, %rd51, %rd11;
	ld.global.u32 	%r74, [%rd54];
	add.s64 	%rd55, %rd52, %rd11;
	ld.global.u32 	%r75, [%rd55];
	add.s32 	%r76, %r75, %r74;
	add.s64 	%rd56, %rd53, %rd11;
	st.global.u32 	[%rd56], %r76;
	add.s32 	%r119, %r119, 16;
	add.s32 	%r118, %r118, %r5;
	setp.ne.s32 	%p5, %r119, 0;
	@%p5 bra 	$L__BB1_3;
$L__BB1_4:
	setp.eq.s32 	%p6, %r2, 0;
	@%p6 bra 	$L__BB1_13;
	and.b32  	%r11, %r23, 7;
	setp.lt.u32 	%p7, %r2, 8;
	@%p7 bra 	$L__BB1_7;
	mad.lo.s32 	%r77, %r121, %r24, %r1;
	mul.wide.s32 	%rd57, %r77, 4;
	add.s64 	%rd58, %rd3, %rd57;
	ld.global.u32 	%r78, [%rd58];
	add.s64 	%rd59, %rd2, %rd57;
	ld.global.u32 	%r79, [%rd59];
	add.s32 	%r80, %r79, %r78;
	add.s64 	%rd60, %rd1, %rd57;
	st.global.u32 	[%rd60], %r80;
	mul.wide.s32 	%rd61, %r24, 4;
	add.s64 	%rd62, %rd58, %rd61;
	ld.global.u32 	%r81, [%rd62];
	add.s64 	%rd63, %rd59, %rd61;
	ld.global.u32 	%r82, [%rd63];
	add.s32 	%r83, %r82, %r81;
	add.s64 	%rd64, %rd60, %rd61;
	st.global.u32 	[%rd64], %r83;
	add.s64 	%rd65, %rd62, %rd61;
	ld.global.u32 	%r84, [%rd65];
	add.s64 	%rd66, %rd63, %rd61;
	ld.global.u32 	%r85, [%rd66];
	add.s32 	%r86, %r85, %r84;
	add.s64 	%rd67, %rd64, %rd61;
	st.global.u32 	[%rd67], %r86;
	add.s64 	%rd68, %rd65, %rd61;
	ld.global.u32 	%r87, [%rd68];
	add.s64 	%rd69, %rd66, %rd61;
	ld.global.u32 	%r88, [%rd69];
	add.s32 	%r89, %r88, %r87;
	add.s64 	%rd70, %rd67, %rd61;
	st.global.u32 	[%rd70], %r89;
	add.s64 	%rd71, %rd68, %rd61;
	ld.global.u32 	%r90, [%rd71];
	add.s64 	%rd72, %rd69, %rd61;
	ld.global.u32 	%r91, [%rd72];
	add.s32 	%r92, %r91, %r90;
	add.s64 	%rd73, %rd70, %rd61;
	st.global.u32 	[%rd73], %r92;
	add.s64 	%rd74, %rd71, %rd61;
	ld.global.u32 	%r93, [%rd74];
	add.s64 	%rd75, %rd72, %rd61;
	ld.global.u32 	%r94, [%rd75];
	add.s32 	%r95, %r94, %r93;
	add.s64 	%rd76, %rd73, %rd61;
	st.global.u32 	[%rd76], %r95;
	add.s64 	%rd77, %rd74, %rd61;
	ld.global.u32 	%r96, [%rd77];
	add.s64 	%rd78, %rd75, %rd61;
	ld.global.u32 	%r97, [%rd78];
	add.s32 	%r98, %r97, %r96;
	add.s64 	%rd79, %rd76, %rd61;
	st.global.u32 	[%rd79], %r98;
	add.s64 	%rd80, %rd77, %rd61;
	ld.global.u32 	%r99, [%rd80];
	add.s64 	%rd81, %rd78, %rd61;
	ld.global.u32 	%r100, [%rd81];
	add.s32 	%r101, %r100, %r99;
	add.s64 	%rd82, %rd79, %rd61;
	st.global.u32 	[%rd82], %r101;
	add.s32 	%r121, %r121, 8;
$L__BB1_7:
	setp.eq.s32 	%p8, %r11, 0;
	@%p8 bra 	$L__BB1_13;
	and.b32  	%r14, %r23, 3;
	setp.lt.u32 	%p9, %r11, 4;
	@%p9 bra 	$L__BB1_10;
	mad.lo.s32 	%r102, %r121, %r24, %r1;
	mul.wide.s32 	%rd83, %r102, 4;
	add.s64 	%rd84, %rd3, %rd83;
	ld.global.u32 	%r103, [%rd84];
	add.s64 	%rd85, %rd2, %rd83;
	ld.global.u32 	%r104, [%rd85];
	add.s32 	%r105, %r104, %r103;
	add.s64 	%rd86, %rd1, %rd83;
	st.global.u32 	[%rd86], %r105;
	mul.wide.s32 	%rd87, %r24, 4;
	add.s64 	%rd88, %rd84, %rd87;
	ld.global.u32 	%r106, [%rd88];
	add.s64 	%rd89, %rd85, %rd87;
	ld.global.u32 	%r107, [%rd89];
	add.s32 	%r108, %r107, %r106;
	add.s64 	%rd90, %rd86, %rd87;
	st.global.u32 	[%rd90], %r108;
	add.s64 	%rd91, %rd88, %rd87;
	ld.global.u32 	%r109, [%rd91];
	add.s64 	%rd92, %rd89, %rd87;
	ld.global.u32 	%r110, [%rd92];
	add.s32 	%r111, %r110, %r109;
	add.s64 	%rd93, %rd90, %rd87;
	st.global.u32 	[%rd93], %r111;
	add.s64 	%rd94, %rd91, %rd87;
	ld.global.u32 	%r112, [%rd94];
	add.s64 	%rd95, %rd92, %rd87;
	ld.global.u32 	%r113, [%rd95];
	add.s32 	%r114, %r113, %r112;
	add.s64 	%rd96, %rd93, %rd87;
	st.global.u32 	[%rd96], %r114;
	add.s32 	%r121, %r121, 4;
$L__BB1_10:
	setp.eq.s32 	%p10, %r14, 0;
	@%p10 bra 	$L__BB1_13;
	mad.lo.s32 	%r124, %r121, %r24, %r1;
	neg.s32 	%r123, %r14;
$L__BB1_12:
	.pragma "nounroll";
	mul.wide.s32 	%rd97, %r124, 4;
	add.s64 	%rd98, %rd3, %rd97;
	ld.global.u32 	%r115, [%rd98];
	add.s64 	%rd99, %rd2, %rd97;
	ld.global.u32 	%r116, [%rd99];
	add.s32 	%r117, %r116, %r115;
	add.s64 	%rd100, %rd1, %rd97;
	st.global.u32 	[%rd100], %r117;
	add.s32 	%r124, %r124, %r24;
	add.s32 	%r123, %r123, 1;
	setp.ne.s32 	%p11, %r123, 0;
	@%p11 bra 	$L__BB1_12;
$L__BB1_13:
	ret;

}
	// .globl	_Z14addElementWisePiS_S_ii
.visible .entry _Z14addElementWisePiS_S_ii(
	.param .u64 .ptr .align 1 _Z14addElementWisePiS_S_ii_param_0,
	.param .u64 .ptr .align 1 _Z14addElementWisePiS_S_ii_param_1,
	.param .u64 .ptr .align 1 _Z14addElementWisePiS_S_ii_param_2,
	.param .u32 _Z14addElementWisePiS_S_ii_param_3,
	.param .u32 _Z14addElementWisePiS_S_ii_param_4
)
{
	.reg .pred 	%p<4>;
	.reg .b32 	%r<9>;
	.reg .b64 	%rd<11>;

	ld.param.u64 	%rd1, [_Z14addElementWisePiS_S_ii_param_0];
	ld.param.u64 	%rd2, [_Z14addElementWisePiS_S_ii_param_1];
	ld.param.u64 	%rd3, [_Z14addElementWisePiS_S_ii_param_2];
	ld.param.u32 	%r4, [_Z14addElementWisePiS_S_ii_param_3];
	ld.param.u32 	%r3, [_Z14addElementWisePiS_S_ii_param_4];
	mov.u32 	%r1, %ctaid.x;
	mov.u32 	%r2, %tid.x;
	setp.ge.s32 	%p1, %r1, %r4;
	setp.ge.s32 	%p2, %r2, %r3;
	or.pred  	%p3, %p1, %p2;
	@%p3 bra 	$L__BB2_2;
	cvta.to.global.u64 	%rd4, %rd1;
	cvta.to.global.u64 	%rd5, %rd2;
	cvta.to.global.u64 	%rd6, %rd3;
	mad.lo.s32 	%r5, %r3, %r1, %r2;
	mul.wide.u32 	%rd7, %r5, 4;
	add.s64 	%rd8, %rd4, %rd7;
	ld.global.u32 	%r6, [%rd8];
	add.s64 	%rd9, %rd5, %rd7;
	ld.global.u32 	%r7, [%rd9];
	add.s32 	%r8, %r7, %r6;
	add.s64 	%rd10, %rd6, %rd7;
	st.global.u32 	[%rd10], %r8;
$L__BB2_2:
	ret;

}


// ===== COMPILED SASS (sm_100) =====

	.target	sm_100

	.elftype	@"ET_EXEC"


//--------------------- .note.nv.tkinfo           --------------------------
	.section	.note.nv.tkinfo,"",@"SHT_NOTE"
	.sectionflags	@"SHF_NOTE_NV_TKINFO"
	.tkinfo
        /*0018*/ 	.word	0x00000002
        /*0030*/ 	.string	""
        /*0030*/ 	.string	"ptxas"
        /*0030*/ 	.string	"Cuda compilation tools, release 13.0, V13.0.88"
        /*0030*/ 	.string	"Build cuda_13.0.r13.0/compiler.36424714_0"
        /*0030*/ 	.string	"-arch sm_100 -m 64 "



//--------------------- .note.nv.cuinfo           --------------------------
	.section	.note.nv.cuinfo,"",@"SHT_NOTE"
	.sectionflags	@"SHF_NOTE_NV_CUINFO"
        /*0018*/ 	.short	0x0002
        /*001a*/ 	.short	0x0064
        /*001c*/ 	.short	0x0082
	.zero		2


//--------------------- .nv.info                  --------------------------
	.section	.nv.info,"",@"SHT_CUDA_INFO"
	.align	4


	//----- nvinfo : EIATTR_REGCOUNT
	.align		4
        /*0000*/ 	.byte	0x04, 0x2f
        /*0002*/ 	.short	(.L_1 - .L_0)
	.align		4
.L_0:
        /*0004*/ 	.word	index@(_Z10addRowWisePiS_S_ii)
        /*0008*/ 	.word	0x00000016


	//----- nvinfo : EIATTR_FRAME_SIZE
	.align		4
.L_1:
        /*000c*/ 	.byte	0x04, 0x11
        /*000e*/ 	.short	(.L_3 - .L_2)
	.align		4
.L_2:
        /*0010*/ 	.word	index@(_Z10addRowWisePiS_S_ii)
        /*0014*/ 	.word	0x00000000


	//----- nvinfo : EIATTR_REGCOUNT
	.align		4
.L_3:
        /*0018*/ 	.byte	0x04, 0x2f
        /*001a*/ 	.short	(.L_5 - .L_4)
	.align		4
.L_4:
        /*001c*/ 	.word	index@(_Z13addColumnWisePiS_S_ii)
        /*0020*/ 	.word	0x0000001e


	//----- nvinfo : EIATTR_FRAME_SIZE
	.align		4
.L_5:
        /*0024*/ 	.byte	0x04, 0x11
        /*0026*/ 	.short	(.L_7 - .L_6)
	.align		4
.L_6:
        /*0028*/ 	.word	index@(_Z13addColumnWisePiS_S_ii)
        /*002c*/ 	.word	0x00000000


	//----- nvinfo : EIATTR_REGCOUNT
	.align		4
.L_7:
        /*0030*/ 	.byte	0x04, 0x2f
        /*0032*/ 	.short	(.L_9 - .L_8)
	.align		4
.L_8:
        /*0034*/ 	.word	index@(_Z14addElementWisePiS_S_ii)
        /*0038*/ 	.word	0x0000000c


	//----- nvinfo : EIATTR_FRAME_SIZE
	.align		4
.L_9:
        /*003c*/ 	.byte	0x04, 0x11
        /*003e*/ 	.short	(.L_11 - .L_10)
	.align		4
.L_10:
        /*0040*/ 	.word	index@(_Z14addElementWisePiS_S_ii)
        /*0044*/ 	.word	0x00000000


	//----- nvinfo : EIATTR_MIN_STACK_SIZE
	.align		4
.L_11:
        /*0048*/ 	.byte	0x04, 0x12
        /*004a*/ 	.short	(.L_13 - .L_12)
	.align		4
.L_12:
        /*004c*/ 	.word	index@(_Z14addElementWisePiS_S_ii)
        /*0050*/ 	.word	0x00000000


	//----- nvinfo : EIATTR_MIN_STACK_SIZE
	.align		4
.L_13:
        /*0054*/ 	.byte	0x04, 0x12
        /*0056*/ 	.short	(.L_15 - .L_14)
	.align		4
.L_14:
        /*0058*/ 	.word	index@(_Z13addColumnWisePiS_S_ii)
        /*005c*/ 	.word	0x00000000


	//----- nvinfo : EIATTR_MIN_STACK_SIZE
	.align		4
.L_15:
        /*0060*/ 	.byte	0x04, 0x12
        /*0062*/ 	.short	(.L_17 - .L_16)
	.align		4
.L_16:
        /*0064*/ 	.word	index@(_Z10addRowWisePiS_S_ii)
        /*0068*/ 	.word	0x00000000
.L_17:


//--------------------- .nv.compat                --------------------------
	.section	.nv.compat,"",@"SHT_CUDA_COMPAT_INFO"
	.align	4
        /*0000*/ 	.byte	0x02, 0x09, 0x00, 0x00, 0x02, 0x02, 0x01, 0x00, 0x02, 0x05, 0x05, 0x00, 0x03, 0x07, 0x01, 0x01
        /*0010*/ 	.byte	0x02, 0x03, 0x00, 0x00, 0x02, 0x06, 0x01, 0x00, 0x04, 0x0b, 0x08, 0x00, 0x09, 0x00, 0x00, 0x00
        /*0020*/ 	.byte	0x00, 0x00, 0x00, 0x00


//--------------------- .nv.info._Z14addElementWisePiS_S_ii --------------------------
	.section	.nv.info._Z14addElementWisePiS_S_ii,"",@"SHT_CUDA_INFO"
	.sectionflags	@""
	.align	4


	//----- nvinfo : EIATTR_CUDA_API_VERSION
	.align		4
        /*0000*/ 	.byte	0x04, 0x37
        /*0002*/ 	.short	(.L_19 - .L_18)
.L_18:
        /*0004*/ 	.word	0x00000082


	//----- nvinfo : EIATTR_KPARAM_INFO
	.align		4
.L_19:
        /*0008*/ 	.byte	0x04, 0x17
        /*000a*/ 	.short	(.L_21 - .L_20)
.L_20:
        /*000c*/ 	.word	0x00000000
        /*0010*/ 	.short	0x0004
        /*0012*/ 	.short	0x001c
        /*0014*/ 	.byte	0x00, 0xf0, 0x11, 0x00


	//----- nvinfo : EIATTR_KPARAM_INFO
	.align		4
.L_21:
        /*0018*/ 	.byte	0x04, 0x17
        /*001a*/ 	.short	(.L_23 - .L_22)
.L_22:
        /*001c*/ 	.word	0x00000000
        /*0020*/ 	.short	0x0003
        /*0022*/ 	.short	0x0018
        /*0024*/ 	.byte	0x00, 0xf0, 0x11, 0x00


	//----- nvinfo : EIATTR_KPARAM_INFO
	.align		4
.L_23:
        /*0028*/ 	.byte	0x04, 0x17
        /*002a*/ 	.short	(.L_25 - .L_24)
.L_24:
        /*002c*/ 	.word	0x00000000
        /*0030*/ 	.short	0x0002
        /*0032*/ 	.short	0x0010
        /*0034*/ 	.byte	0x00, 0xf5, 0x21, 0x00


	//----- nvinfo : EIATTR_KPARAM_INFO
	.align		4
.L_25:
        /*0038*/ 	.byte	0x04, 0x17
        /*003a*/ 	.short	(.L_27 - .L_26)
.L_26:
        /*003c*/ 	.word	0x00000000
        /*0040*/ 	.short	0x0001
        /*0042*/ 	.short	0x0008
        /*0044*/ 	.byte	0x00, 0xf5, 0x21, 0x00


	//----- nvinfo : EIATTR_KPARAM_INFO
	.align		4
.L_27:
        /*0048*/ 	.byte	0x04, 0x17
        /*004a*/ 	.short	(.L_29 - .L_28)
.L_28:
        /*004c*/ 	.word	0x00000000
        /*0050*/ 	.short	0x0000
        /*0052*/ 	.short	0x0000
        /*0054*/ 	.byte	0x00, 0xf5, 0x21, 0x00


	//----- nvinfo : EIATTR_SPARSE_MMA_MASK
	.align		4
.L_29:
        /*0058*/ 	.byte	0x03, 0x50
        /*005a*/ 	.short	0x0000


	//----- nvinfo : EIATTR_MAXREG_COUNT
	.align		4
        /*005c*/ 	.byte	0x03, 0x1b
        /*005e*/ 	.short	0x00ff


	//----- nvinfo : EIATTR_MERCURY_ISA_VERSION
	.align		4
        /*0060*/ 	.byte	0x03, 0x5f
        /*0062*/ 	.short	0x0101


	//----- nvinfo : EIATTR_VRC_CTA_INIT_COUNT
	.align		4
        /*0064*/ 	.byte	0x02, 0x4a
	.zero		1
	.zero		1


	//----- nvinfo : EIATTR_EXIT_INSTR_OFFSETS
	.align		4
        /*0068*/ 	.byte	0x04, 0x1c
        /*006a*/ 	.short	(.L_31 - .L_30)


	//   ....[0]....
.L_30:
        /*006c*/ 	.word	0x00000060


	//   ....[1]....
        /*0070*/ 	.word	0x00000130


	//----- nvinfo : EIATTR_CBANK_PARAM_SIZE
	.align		4
.L_31:
        /*0074*/ 	.byte	0x03, 0x19
        /*0076*/ 	.short	0x0020


	//----- nvinfo : EIATTR_PARAM_CBANK
	.align		4
        /*0078*/ 	.byte	0x04, 0x0a
        /*007a*/ 	.short	(.L_33 - .L_32)
	.align		4
.L_32:
        /*007c*/ 	.word	index@(.nv.constant0._Z14addElementWisePiS_S_ii)
        /*0080*/ 	.short	0x0380
        /*0082*/ 	.short	0x0020


	//----- nvinfo : EIATTR_SW_WAR
	.align		4
.L_33:
        /*0084*/ 	.byte	0x04, 0x36
        /*0086*/ 	.short	(.L_35 - .L_34)
.L_34:
        /*0088*/ 	.word	0x00000008
.L_35:


//--------------------- .nv.info._Z13addColumnWisePiS_S_ii --------------------------
	.section	.nv.info._Z13addColumnWisePiS_S_ii,"",@"SHT_CUDA_INFO"
	.sectionflags	@""
	.align	4


	//----- nvinfo : EIATTR_CUDA_API_VERSION
	.align		4
        /*0000*/ 	.byte	0x04, 0x37
        /*0002*/ 	.short	(.L_37 - .L_36)
.L_36:
        /*0004*/ 	.word	0x00000082


	//----- nvinfo : EIATTR_KPARAM_INFO
	.align		4
.L_37:
        /*0008*/ 	.byte	0x04, 0x17
        /*000a*/ 	.short	(.L_39 - .L_38)
.L_38:
        /*000c*/ 	.word	0x00000000
        /*0010*/ 	.short	0x0004
        /*0012*/ 	.short	0x001c
        /*0014*/ 	.byte	0x00, 0xf0, 0x11, 0x00


	//----- nvinfo : EIATTR_KPARAM_INFO
	.align		4
.L_39:
        /*0018*/ 	.byte	0x04, 0x17
        /*001a*/ 	.short	(.L_41 - .L_40)
.L_40:
        /*001c*/ 	.word	0x00000000
        /*0020*/ 	.short	0x0003
        /*0022*/ 	.short	0x0018
        /*0024*/ 	.byte	0x00, 0xf0, 0x11, 0x00


	//----- nvinfo : EIATTR_KPARAM_INFO
	.align		4
.L_41:
        /*0028*/ 	.byte	0x04, 0x17
        /*002a*/ 	.short	(.L_43 - .L_42)
.L_42:
        /*002c*/ 	.word	0x00000000
        /*0030*/ 	.short	0x0002
        /*0032*/ 	.short	0x0010
        /*0034*/ 	.byte	0x00, 0xf5, 0x21, 0x00


	//----- nvinfo : EIATTR_KPARAM_INFO
	.align		4
.L_43:
        /*0038*/ 	.byte	0x04, 0x17
        /*003a*/ 	.short	(.L_45 - .L_44)
.L_44:
        /*003c*/ 	.word	0x00000000
        /*0040*/ 	.short	0x0001
        /*0042*/ 	.short	0x0008
        /*0044*/ 	.byte	0x00, 0xf5, 0x21, 0x00


	//----- nvinfo : EIATTR_KPARAM_INFO
	.align		4
.L_45:
        /*0048*/ 	.byte	0x04, 0x17
        /*004a*/ 	.short	(.L_47 - .L_46)
.L_46:
        /*004c*/ 	.word	0x00000000
        /*0050*/ 	.short	0x0000
        /*0052*/ 	.short	0x0000
        /*0054*/ 	.byte	0x00, 0xf5, 0x21, 0x00


	//----- nvinfo : EIATTR_SPARSE_MMA_MASK
	.align		4
.L_47:
        /*0058*/ 	.byte	0x03, 0x50
        /*005a*/ 	.short	0x0000


	//----- nvinfo : EIATTR_MAXREG_COUNT
	.align		4
        /*005c*/ 	.byte	0x03, 0x1b
        /*005e*/ 	.short	0x00ff


	//----- nvinfo : EIATTR_MERCURY_ISA_VERSION
	.align		4
        /*0060*/ 	.byte	0x03, 0x5f
        /*0062*/ 	.short	0x0101


	//----- nvinfo : EIATTR_VRC_CTA_INIT_COUNT
	.align		4
        /*0064*/ 	.byte	0x02, 0x4a
	.zero		1
	.zero		1


	//----- nvinfo : EIATTR_EXIT_INSTR_OFFSETS
	.align		4
        /*0068*/ 	.byte	0x04, 0x1c
        /*006a*/ 	.short	(.L_49 - .L_48)


	//   ....[0]....
.L_48:
        /*006c*/ 	.word	0x00000080


	//   ....[1]....
        /*0070*/ 	.word	0x00000890


	//   ....[2]....
        /*0074*/ 	.word	0x00000cb0


	//   ....[3]....
        /*0078*/ 	.word	0x00000f10


	//   ....[4]....
        /*007c*/ 	.word	0x00001020


	//----- nvinfo : EIATTR_CBANK_PARAM_SIZE
	.align		4
.L_49:
        /*0080*/ 	.byte	0x03, 0x19
        /*0082*/ 	.short	0x0020


	//----- nvinfo : EIATTR_PARAM_CBANK
	.align		4
        /*0084*/ 	.byte	0x04, 0x0a
        /*0086*/ 	.short	(.L_51 - .L_50)
	.align		4
.L_50:
        /*0088*/ 	.word	index@(.nv.constant0._Z13addColumnWisePiS_S_ii)
        /*008c*/ 	.short	0x0380
        /*008e*/ 	.short	0x0020


	//----- nvinfo : EIATTR_SW_WAR
	.align		4
.L_51:
        /*0090*/ 	.byte	0x04, 0x36
        /*0092*/ 	.short	(.L_53 - .L_52)
.L_52:
        /*0094*/ 	.word	0x00000008
.L_53:


//--------------------- .nv.info._Z10addRowWisePiS_S_ii --------------------------
	.section	.nv.info._Z10addRowWisePiS_S_ii,"",@"SHT_CUDA_INFO"
	.sectionflags	@""
	.align	4


	//----- nvinfo : EIATTR_CUDA_API_VERSION
	.align		4
        /*0000*/ 	.byte	0x04, 0x37
        /*0002*/ 	.short	(.L_55 - .L_54)
.L_54:
        /*0004*/ 	.word	0x00000082


	//----- nvinfo : EIATTR_KPARAM_INFO
	.align		4
.L_55:
        /*0008*/ 	.byte	0x04, 0x17
        /*000a*/ 	.short	(.L_57 - .L_56)
.L_56:
        /*000c*/ 	.word	0x00000000
        /*0010*/ 	.short	0x0004
        /*0012*/ 	.short	0x001c
        /*0014*/ 	.byte	0x00, 0xf0, 0x11, 0x00


	//----- nvinfo : EIATTR_KPARAM_INFO
	.align		4
.L_57:
        /*0018*/ 	.byte	0x04, 0x17
        /*001a*/ 	.short	(.L_59 - .L_58)
.L_58:
        /*001c*/ 	.word	0x00000000
        /*0020*/ 	.short	0x0003
        /*0022*/ 	.short	0x0018
        /*0024*/ 	.byte	0x00, 0xf0, 0x11, 0x00


	//----- nvinfo : EIATTR_KPARAM_INFO
	.align		4
.L_59:
        /*0028*/ 	.byte	0x04, 0x17
        /*002a*/ 	.short	(.L_61 - .L_60)
.L_60:
        /*002c*/ 	.word	0x00000000
        /*0030*/ 	.short	0x0002
        /*0032*/ 	.short	0x0010
        /*0034*/ 	.byte	0x00, 0xf5, 0x21, 0x00


	//----- nvinfo : EIATTR_KPARAM_INFO
	.align		4
.L_61:
        /*0038*/ 	.byte	0x04, 0x17
        /*003a*/ 	.short	(.L_63 - .L_62)
.L_62:
        /*003c*/ 	.word	0x00000000
        /*0040*/ 	.short	0x0001
        /*0042*/ 	.short	0x0008
        /*0044*/ 	.byte	0x00, 0xf5, 0x21, 0x00


	//----- nvinfo : EIATTR_KPARAM_INFO
	.align		4
.L_63:
        /*0048*/ 	.byte	0x04, 0x17
        /*004a*/ 	.short	(.L_65 - .L_64)
.L_64:
        /*004c*/ 	.word	0x00000000
        /*0050*/ 	.short	0x0000
        /*0052*/ 	.short	0x0000
        /*0054*/ 	.byte	0x00, 0xf5, 0x21, 0x00


	//----- nvinfo : EIATTR_SPARSE_MMA_MASK
	.align		4
.L_65:
        /*0058*/ 	.byte	0x03, 0x50
        /*005a*/ 	.short	0x0000


	//----- nvinfo : EIATTR_MAXREG_COUNT
	.align		4
        /*005c*/ 	.byte	0x03, 0x1b
        /*005e*/ 	.short	0x00ff


	//----- nvinfo : EIATTR_MERCURY_ISA_VERSION
	.align		4
        /*0060*/ 	.byte	0x03, 0x5f
        /*0062*/ 	.short	0x0101


	//----- nvinfo : EIATTR_VRC_CTA_INIT_COUNT
	.align		4
        /*0064*/ 	.byte	0x02, 0x4a
	.zero		1
	.zero		1


	//----- nvinfo : EIATTR_EXIT_INSTR_OFFSETS
	.align		4
        /*0068*/ 	.byte	0x04, 0x1c
        /*006a*/ 	.short	(.L_67 - .L_66)


	//   ....[0]....
.L_66:
        /*006c*/ 	.word	0x00000080


	//   ....[1]....
        /*0070*/ 	.word	0x00000680


	//   ....[2]....
        /*0074*/ 	.word	0x00000950


	//   ....[3]....
        /*0078*/ 	.word	0x00000b20


	//   ....[4]....
        /*007c*/ 	.word	0x00000c30


	//----- nvinfo : EIATTR_CBANK_PARAM_SIZE
	.align		4
.L_67:
        /*0080*/ 	.byte	0x03, 0x19
        /*0082*/ 	.short	0x0020


	//----- nvinfo : EIATTR_PARAM_CBANK
	.align		4
        /*0084*/ 	.byte	0x04, 0x0a
        /*0086*/ 	.short	(.L_69 - .L_68)
	.align		4
.L_68:
        /*0088*/ 	.word	index@(.nv.constant0._Z10addRowWisePiS_S_ii)
        /*008c*/ 	.short	0x0380
        /*008e*/ 	.short	0x0020


	//----- nvinfo : EIATTR_SW_WAR
	.align		4
.L_69:
        /*0090*/ 	.byte	0x04, 0x36
        /*0092*/ 	.short	(.L_71 - .L_70)
.L_70:
        /*0094*/ 	.word	0x00000008
.L_71:


//--------------------- .nv.callgraph             --------------------------
	.section	.nv.callgraph,"",@"SHT_CUDA_CALLGRAPH"
	.align	4
	.sectionentsize	8
	.align		4
        /*0000*/ 	.word	0x00000000
	.align		4
        /*0004*/ 	.word	0xffffffff
	.align		4
        /*0008*/ 	.word	0x00000000
	.align		4
        /*000c*/ 	.word	0xfffffffe
	.align		4
        /*0010*/ 	.word	0x00000000
	.align		4
        /*0014*/ 	.word	0xfffffffd
	.align		4
        /*0018*/ 	.word	0x00000000
	.align		4
        /*001c*/ 	.word	0xfffffffc


//--------------------- .text._Z14addElementWisePiS_S_ii --------------------------
	.section	.text._Z14addElementWisePiS_S_ii,"ax",@progbits
	.align	128
        .global         _Z14addElementWisePiS_S_ii
        .type           _Z14addElementWisePiS_S_ii,@function
        .size           _Z14addElementWisePiS_S_ii,(.L_x_13 - _Z14addElementWisePiS_S_ii)
        .other          _Z14addElementWisePiS_S_ii,@"STO_CUDA_ENTRY STV_DEFAULT"
_Z14addElementWisePiS_S_ii:
.text._Z14addElementWisePiS_S_ii:
[----:B------:R-:W-:Y:S01]  /*0000*/  LDC R1, c[0x0][0x37c] ;  /* 0x0000df00ff017b82 */ /* 0x000fe20000000800 */
[----:B------:R-:W0:Y:S07]  /*0010*/  S2R R0, SR_TID.X ;  /* 0x0000000000007919 */ /* 0x000e2e0000002100 */
[----:B------:R-:W0:Y:S08]  /*0020*/  LDC.64 R8, c[0x0][0x398] ;  /* 0x0000e600ff087b82 */ /* 0x000e300000000a00 */
[----:B------:R-:W1:Y:S01]  /*0030*/  S2UR UR6, SR_CTAID.X ;  /* 0x00000000000679c3 */ /* 0x000e620000002500 */
[----:B0-----:R-:W-:-:S04]  /*0040*/  ISETP.GE.AND P0, PT, R0, R9, PT ;  /* 0x000000090000720c */ /* 0x001fc80003f06270 */
[----:B-1----:R-:W-:-:S13]  /*0050*/  ISETP.LE.OR P0, PT, R8, UR6, P0 ;  /* 0x0000000608007c0c */ /* 0x002fda0008703670 */
[----:B------:R-:W-:Y:S05]  /*0060*/  @P0 EXIT ;  /* 0x000000000000094d */ /* 0x000fea0003800000 */
[----:B------:R-:W0:Y:S01]  /*0070*/  LDC.64 R2, c[0x0][0x380] ;  /* 0x0000e000ff027b82 */ /* 0x000e220000000a00 */
[----:B------:R-:W1:Y:S01]  /*0080*/  LDCU.64 UR4, c[0x0][0x358] ;  /* 0x00006b00ff0477ac */ /* 0x000e620008000a00 */
[----:B------:R-:W-:-:S06]  /*0090*/  IMAD R9, R9, UR6, R0 ;  /* 0x0000000609097c24 */ /* 0x000fcc000f8e0200 */
[----:B------:R-:W2:Y:S08]  /*00a0*/  LDC.64 R4, c[0x0][0x388] ;  /* 0x0000e200ff047b82 */ /* 0x000eb00000000a00 */
[----:B------:R-:W3:Y:S01]  /*00b0*/  LDC.64 R6, c[0x0][0x390] ;  /* 0x0000e400ff067b82 */ /* 0x000ee20000000a00 */
[----:B0-----:R-:W-:-:S06]  /*00c0*/  IMAD.WIDE.U32 R2, R9, 0x4, R2 ;  /* 0x0000000409027825 */ /* 0x001fcc00078e0002 */
[----:B-1----:R-:W4:Y:S01]  /*00d0*/  LDG.E R2, desc[UR4][R2.64] ;  /* 0x0000000402027981 */ /* 0x002f22000c1e1900 */
[----:B--2---:R-:W-:-:S06]  /*00e0*/  IMAD.WIDE.U32 R4, R9, 0x4, R4 ;  /* 0x0000000409047825 */ /* 0x004fcc00078e0004 */
[----:B------:R-:W4:Y:S01]  /*00f0*/  LDG.E R5, desc[UR4][R4.64] ;  /* 0x0000000404057981 */ /* 0x000f22000c1e1900 */
[----:B---3--:R-:W-:Y:S01]  /*0100*/  IMAD.WIDE.U32 R6, R9, 0x4, R6 ;  /* 0x0000000409067825 */ /* 0x008fe200078e0006 */
[----:B----4-:R-:W-:-:S05]  /*0110*/  IADD3 R9, PT, PT, R2, R5, RZ ;  /* 0x0000000502097210 */ /* 0x010fca0007ffe0ff */
[----:B------:R-:W-:Y:S01]  /*0120*/  STG.E desc[UR4][R6.64], R9 ;  /* 0x0000000906007986 */ /* 0x000fe2000c101904 */
[----:B------:R-:W-:Y:S05]  /*0130*/  EXIT ;  /* 0x000000000000794d */ /* 0x000fea0003800000 */
.L_x_0:
[----:B------:R-:W-:-:S00]  /*0140*/  BRA `(.L_x_0) ;  /* 0xfffffffc00fc7947 */ /* 0x000fc0000383ffff */
[----:B------:R-:W-:-:S00]  /*0150*/  NOP ;  /* 0x0000000000007918 */ /* 0x000fc00000000000 */
        /* <DEDUP_REMOVED lines=10> */
.L_x_13:


//--------------------- .text._Z13addColumnWisePiS_S_ii --------------------------
	.section	.text._Z13addColumnWisePiS_S_ii,"ax",@progbits
	.align	128
        .global         _Z13addColumnWisePiS_S_ii
        .type           _Z13addColumnWisePiS_S_ii,@function
        .size           _Z13addColumnWisePiS_S_ii,(.L_x_14 - _Z13addColumnWisePiS_S_ii)
        .other          _Z13addColumnWisePiS_S_ii,@"STO_CUDA_ENTRY STV_DEFAULT"
_Z13addColumnWisePiS_S_ii:
.text._Z13addColumnWisePiS_S_ii:
[----:B------:R-:W-:Y:S01]  /*0000*/  LDC R1, c[0x0][0x37c] ;  /* 0x0000df00ff017b82 */ /* 0x000fe20000000800 */
[----:B------:R-:W0:Y:S07]  /*0010*/  S2R R0, SR_TID.X ;  /* 0x0000000000007919 */ /* 0x000e2e0000002100 */
[----:B------:R-:W0:Y:S08]  /*0020*/  S2UR UR4, SR_CTAID.X ;  /* 0x00000000000479c3 */ /* 0x000e300000002500 */
[----:B------:R-:W0:Y:S08]  /*0030*/  LDC R5, c[0x0][0x360] ;  /* 0x0000d800ff057b82 */ /* 0x000e300000000800 */
[----:B------:R-:W1:Y:S01]  /*0040*/  LDC.64 R2, c[0x0][0x398] ;  /* 0x0000e600ff027b82 */ /* 0x000e620000000a00 */
[----:B0-----:R-:W-:Y:S01]  /*0050*/  IMAD R0, R5, UR4, R0 ;  /* 0x0000000405007c24 */ /* 0x001fe2000f8e0200 */
[----:B-1----:R-:W-:-:S04]  /*0060*/  ISETP.GE.AND P0, PT, R2, 0x1, PT ;  /* 0x000000010200780c */ /* 0x002fc80003f06270 */
[----:B------:R-:W-:-:S13]  /*0070*/  ISETP.GE.OR P0, PT, R0, R3, !P0 ;  /* 0x000000030000720c */ /* 0x000fda0004706670 */
[----:B------:R-:W-:Y:S05]  /*0080*/  @P0 EXIT ;  /* 0x000000000000094d */ /* 0x000fea0003800000 */
[C---:B------:R-:W-:Y:S01]  /*0090*/  ISETP.GE.U32.AND P1, PT, R2.reuse, 0x10, PT ;  /* 0x000000100200780c */ /* 0x040fe20003f26070 */
[----:B------:R-:W0:Y:S01]  /*00a0*/  LDCU.64 UR4, c[0x0][0x358] ;  /* 0x00006b00ff0477ac */ /* 0x000e220008000a00 */
[----:B------:R-:W-:Y:S01]  /*00b0*/  LOP3.LUT R7, R2, 0xf, RZ, 0xc0, !PT ;  /* 0x0000000f02077812 */ /* 0x000fe200078ec0ff */
[----:B------:R-:W-:-:S03]  /*00c0*/  HFMA2 R4, -RZ, RZ, 0, 0 ;  /* 0x00000000ff047431 */ /* 0x000fc600000001ff */
[----:B------:R-:W-:-:S07]  /*00d0*/  ISETP.NE.AND P0, PT, R7, RZ, PT ;  /* 0x000000ff0700720c */ /* 0x000fce0003f05270 */
[----:B------:R-:W-:Y:S06]  /*00e0*/  @!P1 BRA `(.L_x_1) ;  /* 0x0000000400e89947 */ /* 0x000fec0003800000 */
[----:B------:R-:W-:Y:S02]  /*00f0*/  LOP3.LUT R4, R2, 0x7ffffff0, RZ, 0xc0, !PT ;  /* 0x7ffffff002047812 */ /* 0x000fe400078ec0ff */
[----:B------:R-:W-:Y:S02]  /*0100*/  MOV R6, R0 ;  /* 0x0000000000067202 */ /* 0x000fe40000000f00 */
[----:B------:R-:W-:-:S07]  /*0110*/  IADD3 R5, PT, PT, -R4, RZ, RZ ;  /* 0x000000ff04057210 */ /* 0x000fce0007ffe1ff */
.L_x_2:
[----:B---3--:R-:W1:Y:S08]  /*0120*/  LDC.64 R16, c[0x0][0x380] ;  /* 0x0000e000ff107b82 */ /* 0x008e700000000a00 */
[----:B------:R-:W2:Y:S08]  /*0130*/  LDC.64 R18, c[0x0][0x388] ;  /* 0x0000e200ff127b82 */ /* 0x000eb00000000a00 */
[----:B------:R-:W3:Y:S01]  /*0140*/  LDC.64 R8, c[0x0][0x390] ;  /* 0x0000e400ff087b82 */ /* 0x000ee20000000a00 */
[----:B-1----:R-:W-:-:S05]  /*0150*/  IMAD.WIDE R16, R6, 0x4, R16 ;  /* 0x0000000406107825 */ /* 0x002fca00078e0210 */
[----:B0-----:R-:W4:Y:S01]  /*0160*/  LDG.E R10, desc[UR4][R16.64] ;  /* 0x00000004100a7981 */ /* 0x001f22000c1e1900 */
[----:B--2---:R-:W-:-:S05]  /*0170*/  IMAD.WIDE R18, R6, 0x4, R18 ;  /* 0x0000000406127825 */ /* 0x004fca00078e0212 */
[----:B------:R-:W4:Y:S01]  /*0180*/  LDG.E R11, desc[UR4][R18.64] ;  /* 0x00000004120b7981 */ /* 0x000f22000c1e1900 */
[----:B------:R-:W-:-:S04]  /*0190*/  IMAD.WIDE R12, R3, 0x4, R16 ;  /* 0x00000004030c7825 */ /* 0x000fc800078e0210 */
[----:B---3--:R-:W-:Y:S01]  /*01a0*/  IMAD.WIDE R8, R6, 0x4, R8 ;  /* 0x0000000406087825 */ /* 0x008fe200078e0208 */
[----:B----4-:R-:W-:-:S03]  /*01b0*/  IADD3 R23, PT, PT, R10, R11, RZ ;  /* 0x0000000b0a177210 */ /* 0x010fc60007ffe0ff */
[C---:B------:R-:W-:Y:S02]  /*01c0*/  IMAD.WIDE R10, R3.reuse, 0x4, R18 ;  /* 0x00000004030a7825 */ /* 0x040fe400078e0212 */
[----:B------:R0:W-:Y:S04]  /*01d0*/  STG.E desc[UR4][R8.64], R23 ;  /* 0x0000001708007986 */ /* 0x0001e8000c101904 */
[----:B------:R-:W2:Y:S04]  /*01e0*/  LDG.E R20, desc[UR4][R12.64] ;  /* 0x000000040c147981 */ /* 0x000ea8000c1e1900 */
[----:B------:R-:W2:Y:S01]  /*01f0*/  LDG.E R21, desc[UR4][R10.64] ;  /* 0x000000040a157981 */ /* 0x000ea2000c1e1900 */
[----:B------:R-:W-:-:S04]  /*0200*/  IMAD.WIDE R14, R3, 0x4, R8 ;  /* 0x00000004030e7825 */ /* 0x000fc800078e0208 */
[----:B------:R-:W-:-:S04]  /*0210*/  IMAD.WIDE R18, R3, 0x4, R12 ;  /* 0x0000000403127825 */ /* 0x000fc800078e020c */
[----:B------:R-:W-:Y:S01]  /*0220*/  IMAD.WIDE R16, R3, 0x4, R10 ;  /* 0x0000000403107825 */ /* 0x000fe200078e020a */
[----:B--2---:R-:W-:-:S05]  /*0230*/  IADD3 R25, PT, PT, R20, R21, RZ ;  /* 0x0000001514197210 */ /* 0x004fca0007ffe0ff */
[----:B------:R1:W-:Y:S04]  /*0240*/  STG.E desc[UR4][R14.64], R25 ;  /* 0x000000190e007986 */ /* 0x0003e8000c101904 */
[----:B------:R-:W2:Y:S04]  /*0250*/  LDG.E R22, desc[UR4][R18.64] ;  /* 0x0000000412167981 */ /* 0x000ea8000c1e1900 */
[----:B------:R-:W2:Y:S01]  /*0260*/  LDG.E R27, desc[UR4][R16.64] ;  /* 0x00000004101b7981 */ /* 0x000ea2000c1e1900 */
[----:B------:R-:W-:-:S04]  /*0270*/  IMAD.WIDE R20, R3, 0x4, R14 ;  /* 0x0000000403147825 */ /* 0x000fc800078e020e */
[----:B------:R-:W-:-:S04]  /*0280*/  IMAD.WIDE R12, R3, 0x4, R18 ;  /* 0x00000004030c7825 */ /* 0x000fc800078e0212 */
[----:B0-----:R-:W-:Y:S01]  /*0290*/  IMAD.WIDE R8, R3, 0x4, R16 ;  /* 0x0000000403087825 */ /* 0x001fe200078e0210 */
[----:B--2---:R-:W-:-:S05]  /*02a0*/  IADD3 R27, PT, PT, R22, R27, RZ ;  /* 0x0000001b161b7210 */ /* 0x004fca0007ffe0ff */
[----:B------:R0:W-:Y:S04]  /*02b0*/  STG.E desc[UR4][R20.64], R27 ;  /* 0x0000001b14007986 */ /* 0x0001e8000c101904 */
[----:B------:R-:W2:Y:S04]  /*02c0*/  LDG.E R22, desc[UR4][R12.64] ;  /* 0x000000040c167981 */ /* 0x000ea8000c1e1900 */
[----:B------:R-:W2:Y:S01]  /*02d0*/  LDG.E R23, desc[UR4][R8.64] ;  /* 0x0000000408177981 */ /* 0x000ea2000c1e1900 */
[----:B------:R-:W-:-:S04]  /*02e0*/  IMAD.WIDE R10, R3, 0x4, R20 ;  /* 0x00000004030a7825 */ /* 0x000fc800078e0214 */
[----:B------:R-:W-:-:S04]  /*02f0*/  IMAD.WIDE R18, R3, 0x4, R12 ;  /* 0x0000000403127825 */ /* 0x000fc800078e020c */
[----:B-1----:R-:W-:Y:S01]  /*0300*/  IMAD.WIDE R14, R3, 0x4, R8 ;  /* 0x00000004030e7825 */ /* 0x002fe200078e0208 */
[----:B--2---:R-:W-:-:S05]  /*0310*/  IADD3 R23, PT, PT, R22, R23, RZ ;  /* 0x0000001716177210 */ /* 0x004fca0007ffe0ff */
        /* <DEDUP_REMOVED lines=8> */
[----:B------:R-:W3:Y:S04]  /*03a0*/  LDG.E R22, desc[UR4][R12.64] ;  /* 0x000000040c167981 */ /* 0x000ee8000c1e1900 */
[----:B0-----:R-:W3:Y:S01]  /*03b0*/  LDG.E R27, desc[UR4][R8.64] ;  /* 0x00000004081b7981 */ /* 0x001ee2000c1e1900 */
[----:B------:R-:W-:-:S04]  /*03c0*/  IMAD.WIDE R20, R3, 0x4, R16 ;  /* 0x0000000403147825 */ /* 0x000fc800078e0210 */
[----:B------:R-:W-:-:S04]  /*03d0*/  IMAD.WIDE R18, R3, 0x4, R12 ;  /* 0x0000000403127825 */ /* 0x000fc800078e020c */
[----:B-1----:R-:W-:Y:S01]  /*03e0*/  IMAD.WIDE R10, R3, 0x4, R8 ;  /* 0x00000004030a7825 */ /* 0x002fe200078e0208 */
[----:B---3--:R-:W-:-:S05]  /*03f0*/  IADD3 R27, PT, PT, R22, R27, RZ ;  /* 0x0000001b161b7210 */ /* 0x008fca0007ffe0ff */
[----:B------:R0:W-:Y:S04]  /*0400*/  STG.E desc[UR4][R20.64], R27 ;  /* 0x0000001b14007986 */ /* 0x0001e8000c101904 */
[----:B------:R-:W3:Y:S04]  /*0410*/  LDG.E R22, desc[UR4][R18.64] ;  /* 0x0000000412167981 */ /* 0x000ee8000c1e1900 */
[----:B------:R-:W3:Y:S01]  /*0420*/  LDG.E R23, desc[UR4][R10.64] ;  /* 0x000000040a177981 */ /* 0x000ee2000c1e1900 */
[----:B------:R-:W-:-:S04]  /*0430*/  IMAD.WIDE R14, R3, 0x4, R20 ;  /* 0x00000004030e7825 */ /* 0x000fc800078e0214 */
[----:B------:R-:W-:-:S04]  /*0440*/  IMAD.WIDE R12, R3, 0x4, R18 ;  /* 0x00000004030c7825 */ /* 0x000fc800078e0212 */
[----:B------:R-:W-:Y:S01]  /*0450*/  IMAD.WIDE R8, R3, 0x4, R10 ;  /* 0x0000000403087825 */ /* 0x000fe200078e020a */
[----:B---3--:R-:W-:-:S05]  /*0460*/  IADD3 R23, PT, PT, R22, R23, RZ ;  /* 0x0000001716177210 */ /* 0x008fca0007ffe0ff */
[----:B------:R1:W-:Y:S04]  /*0470*/  STG.E desc[UR4][R14.64], R23 ;  /* 0x000000170e007986 */ /* 0x0003e8000c101904 */
[----:B------:R-:W3:Y:S04]  /*0480*/  LDG.E R22, desc[UR4][R12.64] ;  /* 0x000000040c167981 */ /* 0x000ee8000c1e1900 */
[----:B--2---:R-:W3:Y:S01]  /*0490*/  LDG.E R25, desc[UR4][R8.64] ;  /* 0x0000000408197981 */ /* 0x004ee2000c1e1900 */
[----:B------:R-:W-:-:S04]  /*04a0*/  IMAD.WIDE R16, R3, 0x4, R14 ;  /* 0x0000000403107825 */ /* 0x000fc800078e020e */
[----:B------:R-:W-:-:S04]  /*04b0*/  IMAD.WIDE R18, R3, 0x4, R12 ;  /* 0x0000000403127825 */ /* 0x000fc800078e020c */
[----:B------:R-:W-:Y:S01]  /*04c0*/  IMAD.WIDE R10, R3, 0x4, R8 ;  /* 0x00000004030a7825 */ /* 0x000fe200078e0208 */
[----:B---3--:R-:W-:-:S05]  /*04d0*/  IADD3 R25, PT, PT, R22, R25, RZ ;  /* 0x0000001916197210 */ /* 0x008fca0007ffe0ff */
[----:B------:R2:W-:Y:S04]  /*04e0*/  STG.E desc[UR4][R16.64], R25 ;  /* 0x0000001910007986 */ /* 0x0005e8000c101904 */
[----:B------:R-:W3:Y:S04]  /*04f0*/  LDG.E R22, desc[UR4][R18.64] ;  /* 0x0000000412167981 */ /* 0x000ee8000c1e1900 */
[----:B0-----:R-:W3:Y:S01]  /*0500*/  LDG.E R27, desc[UR4][R10.64] ;  /* 0x000000040a1b7981 */ /* 0x001ee2000c1e1900 */
[----:B------:R-:W-:-:S04]  /*0510*/  IMAD.WIDE R20, R3, 0x4, R16 ;  /* 0x0000000403147825 */ /* 0x000fc800078e0210 */
[----:B------:R-:W-:-:S04]  /*0520*/  IMAD.WIDE R12, R3, 0x4, R18 ;  /* 0x00000004030c7825 */ /* 0x000fc800078e0212 */
[----:B------:R-:W-:Y:S01]  /*0530*/  IMAD.WIDE R8, R3, 0x4, R10 ;  /* 0x0000000403087825 */ /* 0x000fe200078e020a */
[----:B---3--:R-:W-:-:S05]  /*0540*/  IADD3 R27, PT, PT, R22, R27, RZ ;  /* 0x0000001b161b7210 */ /* 0x008fca0007ffe0ff */
[----:B------:R0:W-:Y:S04]  /*0550*/  STG.E desc[UR4][R20.64], R27 ;  /* 0x0000001b14007986 */ /* 0x0001e8000c101904 */
[----:B------:R-:W3:Y:S04]  /*0560*/  LDG.E R22, desc[UR4][R12.64] ;  /* 0x000000040c167981 */ /* 0x000ee8000c1e1900 */
[----:B-1----:R-:W3:Y:S01]  /*0570*/  LDG.E R23, desc[UR4][R8.64] ;  /* 0x0000000408177981 */ /* 0x002ee2000c1e1900 */
[----:B------:R-:W-:-:S04]  /*0580*/  IMAD.WIDE R14, R3, 0x4, R20 ;  /* 0x00000004030e7825 */ /* 0x000fc800078e0214 */
[----:B--2---:R-:W-:-:S04]  /*0590*/  IMAD.WIDE R16, R3, 0x4, R12 ;  /* 0x0000000403107825 */ /* 0x004fc800078e020c */
[----:B------:R-:W-:Y:S01]  /*05a0*/  IMAD.WIDE R10, R3, 0x4, R8 ;  /* 0x00000004030a7825 */ /* 0x000fe200078e0208 */
[----:B---3--:R-:W-:-:S05]  /*05b0*/  IADD3 R23, PT, PT, R22, R23, RZ ;  /* 0x0000001716177210 */ /* 0x008fca0007ffe0ff */
        /* <DEDUP_REMOVED lines=11> */
[----:B-1----:R-:W-:-:S04]  /*0670*/  IMAD.WIDE R14, R3, 0x4, R12 ;  /* 0x00000004030e7825 */ /* 0x002fc800078e020c */
[----:B------:R-:W-:Y:S01]  /*0680*/  IMAD.WIDE R10, R3, 0x4, R8 ;  /* 0x00000004030a7825 */ /* 0x000fe200078e0208 */
        /* <DEDUP_REMOVED lines=23> */
[----:B------:R-:W2:Y:S04]  /*0800*/  LDG.E R12, desc[UR4][R12.64] ;  /* 0x000000040c0c7981 */ /* 0x000ea8000c1e1900 */
[----:B------:R-:W2:Y:S01]  /*0810*/  LDG.E R9, desc[UR4][R8.64] ;  /* 0x0000000408097981 */ /* 0x000ea2000c1e1900 */
[----:B------:R-:W-:-:S04]  /*0820*/  IADD3 R5, PT, PT, R5, 0x10, RZ ;  /* 0x0000001005057810 */ /* 0x000fc80007ffe0ff */
[----:B------:R-:W-:Y:S01]  /*0830*/  ISETP.NE.AND P1, PT, R5, RZ, PT ;  /* 0x000000ff0500720c */ /* 0x000fe20003f25270 */
[C---:B-1----:R-:W-:Y:S01]  /*0840*/  IMAD.WIDE R16, R3.reuse, 0x4, R20 ;  /* 0x0000000403107825 */ /* 0x042fe200078e0214 */
[----:B------:R-:W-:Y:S02]  /*0850*/  LEA R6, R3, R6, 0x4 ;  /* 0x0000000603067211 */ /* 0x000fe400078e20ff */
[----:B--2---:R-:W-:-:S05]  /*0860*/  IADD3 R19, PT, PT, R12, R9, RZ ;  /* 0x000000090c137210 */ /* 0x004fca0007ffe0ff */
[----:B------:R3:W-:Y:S04]  /*0870*/  STG.E desc[UR4][R16.64], R19 ;  /* 0x0000001310007986 */ /* 0x0007e8000c101904 */
[----:B------:R-:W-:Y:S05]  /*0880*/  @P1 BRA `(.L_x_2) ;  /* 0xfffffff800241947 */ /* 0x000fea000383ffff */
.L_x_1:
[----:B0-----:R-:W-:Y:S05]  /*0890*/  @!P0 EXIT ;  /* 0x000000000000894d */ /* 0x001fea0003800000 */
[----:B------:R-:W-:Y:S02]  /*08a0*/  ISETP.GE.U32.AND P0, PT, R7, 0x8, PT ;  /* 0x000000080700780c */ /* 0x000fe40003f06070 */
[----:B------:R-:W-:-:S04]  /*08b0*/  LOP3.LUT R5, R2, 0x7, RZ, 0xc0, !PT ;  /* 0x0000000702057812 */ /* 0x000fc800078ec0ff */
[----:B------:R-:W-:-:S07]  /*08c0*/  ISETP.NE.AND P1, PT, R5, RZ, PT ;  /* 0x000000ff0500720c */ /* 0x000fce0003f25270 */
[----:B------:R-:W-:Y:S06]  /*08d0*/  @!P0 BRA `(.L_x_3) ;  /* 0x0000000000f48947 */ /* 0x000fec0003800000 */
[----:B------:R-:W0:Y:S01]  /*08e0*/  LDC.64 R6, c[0x0][0x380] ;  /* 0x0000e000ff067b82 */ /* 0x000e220000000a00 */
[----:B------:R-:W-:-:S07]  /*08f0*/  IMAD R13, R4, R3, R0 ;  /* 0x00000003040d7224 */ /* 0x000fce00078e0200 */
[----:B------:R-:W1:Y:S08]  /*0900*/  LDC.64 R8, c[0x0][0x388] ;  /* 0x0000e200ff087b82 */ /* 0x000e700000000a00 */
[----:B------:R-:W2:Y:S01]  /*0910*/  LDC.64 R10, c[0x0][0x390] ;  /* 0x0000e400ff0a7b82 */ /* 0x000ea20000000a00 */
[----:B0-----:R-:W-:-:S05]  /*0920*/  IMAD.WIDE R6, R13, 0x4, R6 ;  /* 0x000000040d067825 */ /* 0x001fca00078e0206 */
[----:B------:R-:W3:Y:S01]  /*0930*/  LDG.E R12, desc[UR4][R6.64] ;  /* 0x00000004060c7981 */ /* 0x000ee2000c1e1900 */
[----:B-1----:R-:W-:-:S05]  /*0940*/  IMAD.WIDE R8, R13, 0x4, R8 ;  /* 0x000000040d087825 */ /* 0x002fca00078e0208 */
[----:B------:R-:W3:Y:S01]  /*0950*/  LDG.E R15, desc[UR4][R8.64] ;  /* 0x00000004080f7981 */ /* 0x000ee2000c1e1900 */
[----:B--2---:R-:W-:Y:S01]  /*0960*/  IMAD.WIDE R10, R13, 0x4, R10 ;  /* 0x000000040d0a7825 */ /* 0x004fe200078e020a */
[----:B---3--:R-:W-:-:S03]  /*0970*/  IADD3 R21, PT, PT, R12, R15, RZ ;  /* 0x0000000f0c157210 */ /* 0x008fc60007ffe0ff */
[----:B------:R-:W-:-:S04]  /*0980*/  IMAD.WIDE R12, R3, 0x4, R6 ;  /* 0x00000004030c7825 */ /* 0x000fc800078e0206 */
[C---:B------:R-:W-:Y:S01]  /*0990*/  IMAD.WIDE R14, R3.reuse, 0x4, R8 ;  /* 0x00000004030e7825 */ /* 0x040fe200078e0208 */
        /* <DEDUP_REMOVED lines=11> */
[----:B0-----:R-:W-:-:S04]  /*0a50*/  IMAD.WIDE R10, R3, 0x4, R6 ;  /* 0x00000004030a7825 */ /* 0x001fc800078e0206 */
[----:B------:R-:W-:Y:S01]  /*0a60*/  IMAD.WIDE R12, R3, 0x4, R8 ;  /* 0x00000004030c7825 */ /* 0x000fe200078e0208 */
        /* <DEDUP_REMOVED lines=10> */
[----:B-1----:R-:W3:Y:S01]  /*0b10*/  LDG.E R23, desc[UR4][R8.64] ;  /* 0x0000000408177981 */ /* 0x002ee2000c1e1900 */
        /* <DEDUP_REMOVED lines=19> */
[----:B------:R-:W0:Y:S04]  /*0c50*/  LDG.E R10, desc[UR4][R10.64] ;  /* 0x000000040a0a7981 */ /* 0x000e28000c1e1900 */
[----:B------:R-:W0:Y:S01]  /*0c60*/  LDG.E R13, desc[UR4][R12.64] ;  /* 0x000000040c0d7981 */ /* 0x000e22000c1e1900 */
[----:B-1----:R-:W-:Y:S01]  /*0c70*/  IMAD.WIDE R16, R3, 0x4, R14 ;  /* 0x0000000403107825 */ /* 0x002fe200078e020e */
[----:B------:R-:W-:-:S02]  /*0c80*/  IADD3 R4, PT, PT, R4, 0x8, RZ ;  /* 0x0000000804047810 */ /* 0x000fc40007ffe0ff */
[----:B0-----:R-:W-:-:S05]  /*0c90*/  IADD3 R19, PT, PT, R10, R13, RZ ;  /* 0x0000000d0a137210 */ /* 0x001fca0007ffe0ff */
[----:B------:R2:W-:Y:S02]  /*0ca0*/  STG.E desc[UR4][R16.64], R19 ;  /* 0x0000001310007986 */ /* 0x0005e4000c101904 */
.L_x_3:
[----:B------:R-:W-:Y:S05]  /*0cb0*/  @!P1 EXIT ;  /* 0x000000000000994d */ /* 0x000fea0003800000 */
[----:B------:R-:W-:Y:S02]  /*0cc0*/  ISETP.GE.U32.AND P0, PT, R5, 0x4, PT ;  /* 0x000000040500780c */ /* 0x000fe40003f06070 */
[----:B------:R-:W-:-:S04]  /*0cd0*/  LOP3.LUT R2, R2, 0x3, RZ, 0xc0, !PT ;  /* 0x0000000302027812 */ /* 0x000fc800078ec0ff */
[----:B------:R-:W-:-:S07]  /*0ce0*/  ISETP.NE.AND P1, PT, R2, RZ, PT ;  /* 0x000000ff0200720c */ /* 0x000fce0003f25270 */
[----:B------:R-:W-:Y:S06]  /*0cf0*/  @!P0 BRA `(.L_x_4) ;  /* 0x0000000000848947 */ /* 0x000fec0003800000 */
[----:B------:R-:W0:Y:S01]  /*0d00*/  LDC.64 R6, c[0x0][0x380] ;  /* 0x0000e000ff067b82 */ /* 0x000e220000000a00 */
[----:B------:R-:W-:-:S07]  /*0d10*/  IMAD R13, R4, R3, R0 ;  /* 0x00000003040d7224 */ /* 0x000fce00078e0200 */
[----:B------:R-:W1:Y:S08]  /*0d20*/  LDC.64 R8, c[0x0][0x388] ;  /* 0x0000e200ff087b82 */ /* 0x000e700000000a00 */
[----:B------:R-:W4:Y:S01]  /*0d30*/  LDC.64 R10, c[0x0][0x390] ;  /* 0x0000e400ff0a7b82 */ /* 0x000f220000000a00 */
[----:B0-----:R-:W-:-:S05]  /*0d40*/  IMAD.WIDE R6, R13, 0x4, R6 ;  /* 0x000000040d067825 */ /* 0x001fca00078e0206 */
[----:B------:R-:W5:Y:S01]  /*0d50*/  LDG.E R5, desc[UR4][R6.64] ;  /* 0x0000000406057981 */ /* 0x000f62000c1e1900 */
[----:B-1----:R-:W-:-:S05]  /*0d60*/  IMAD.WIDE R8, R13, 0x4, R8 ;  /* 0x000000040d087825 */ /* 0x002fca00078e0208 */
[----:B------:R-:W5:Y:S01]  /*0d70*/  LDG.E R12, desc[UR4][R8.64] ;  /* 0x00000004080c7981 */ /* 0x000f62000c1e1900 */
[----:B--2---:R-:W-:-:S04]  /*0d80*/  IMAD.WIDE R14, R3, 0x4, R8 ;  /* 0x00000004030e7825 */ /* 0x004fc800078e0208 */
[----:B----4-:R-:W-:Y:S01]  /*0d90*/  IMAD.WIDE R10, R13, 0x4, R10 ;  /* 0x000000040d0a7825 */ /* 0x010fe200078e020a */
[----:B-----5:R-:W-:-:S03]  /*0da0*/  IADD3 R5, PT, PT, R5, R12, RZ ;  /* 0x0000000c05057210 */ /* 0x020fc60007ffe0ff */
[C---:B------:R-:W-:Y:S02]  /*0db0*/  IMAD.WIDE R12, R3.reuse, 0x4, R6 ;  /* 0x00000004030c7825 */ /* 0x040fe400078e0206 */
[----:B------:R0:W-:Y:S04]  /*0dc0*/  STG.E desc[UR4][R10.64], R5 ;  /* 0x000000050a007986 */ /* 0x0001e8000c101904 */
[----:B------:R-:W2:Y:S04]  /*0dd0*/  LDG.E R18, desc[UR4][R12.64] ;  /* 0x000000040c127981 */ /* 0x000ea8000c1e1900 */
[----:B---3--:R-:W2:Y:S01]  /*0de0*/  LDG.E R19, desc[UR4][R14.64] ;  /* 0x000000040e137981 */ /* 0x008ea2000c1e1900 */
        /* <DEDUP_REMOVED lines=14> */
[----:B------:R-:W-:Y:S01]  /*0ed0*/  IMAD.WIDE R14, R3, 0x4, R18 ;  /* 0x00000004030e7825 */ /* 0x000fe200078e0212 */
[----:B------:R-:W-:-:S02]  /*0ee0*/  IADD3 R4, PT, PT, R4, 0x4, RZ ;  /* 0x0000000404047810 */ /* 0x000fc40007ffe0ff */
[----:B--2---:R-:W-:-:S05]  /*0ef0*/  IADD3 R5, PT, PT, R10, R13, RZ ;  /* 0x0000000d0a057210 */ /* 0x004fca0007ffe0ff */
[----:B------:R1:W-:Y:S02]  /*0f00*/  STG.E desc[UR4][R14.64], R5 ;  /* 0x000000050e007986 */ /* 0x0003e4000c101904 */
.L_x_4:
[----:B------:R-:W-:Y:S05]  /*0f10*/  @!P1 EXIT ;  /* 0x000000000000994d */ /* 0x000fea0003800000 */
[----:B------:R-:W0:Y:S01]  /*0f20*/  LDC.64 R6, c[0x0][0x390] ;  /* 0x0000e400ff067b82 */ /* 0x000e220000000a00 */
[----:B-123--:R-:W-:Y:S01]  /*0f30*/  IMAD R17, R4, R3, R0 ;  /* 0x0000000304117224 */ /* 0x00efe200078e0200 */
[----:B------:R-:W-:-:S06]  /*0f40*/  IADD3 R2, PT, PT, -R2, RZ, RZ ;  /* 0x000000ff02027210 */ /* 0x000fcc0007ffe1ff */
[----:B------:R-:W1:Y:S08]  /*0f50*/  LDC.64 R8, c[0x0][0x380] ;  /* 0x0000e000ff087b82 */ /* 0x000e700000000a00 */
[----:B------:R-:W2:Y:S02]  /*0f60*/  LDC.64 R10, c[0x0][0x388] ;  /* 0x0000e200ff0a7b82 */ /* 0x000ea40000000a00 */
.L_x_5:
[----:B-1----:R-:W-:-:S04]  /*0f70*/  IMAD.WIDE R4, R17, 0x4, R8 ;  /* 0x0000000411047825 */ /* 0x002fc800078e0208 */
[C---:B--2---:R-:W-:Y:S02]  /*0f80*/  IMAD.WIDE R12, R17.reuse, 0x4, R10 ;  /* 0x00000004110c7825 */ /* 0x044fe400078e020a */
[----:B------:R-:W2:Y:S04]  /*0f90*/  LDG.E R4, desc[UR4][R4.64] ;  /* 0x0000000404047981 */ /* 0x000ea8000c1e1900 */
[----:B------:R-:W2:Y:S01]  /*0fa0*/  LDG.E R13, desc[UR4][R12.64] ;  /* 0x000000040c0d7981 */ /* 0x000ea2000c1e1900 */
[----:B------:R-:W-:Y:S01]  /*0fb0*/  IADD3 R2, PT, PT, R2, 0x1, RZ ;  /* 0x0000000102027810 */ /* 0x000fe20007ffe0ff */
[C---:B0--3--:R-:W-:Y:S01]  /*0fc0*/  IMAD.WIDE R14, R17.reuse, 0x4, R6 ;  /* 0x00000004110e7825 */ /* 0x049fe200078e0206 */
[----:B------:R-:W-:Y:S02]  /*0fd0*/  IADD3 R17, PT, PT, R17, R3, RZ ;  /* 0x0000000311117210 */ /* 0x000fe40007ffe0ff */
[----:B------:R-:W-:-:S02]  /*0fe0*/  ISETP.NE.AND P0, PT, R2, RZ, PT ;  /* 0x000000ff0200720c */ /* 0x000fc40003f05270 */
[----:B--2---:R-:W-:-:S05]  /*0ff0*/  IADD3 R19, PT, PT, R4, R13, RZ ;  /* 0x0000000d04137210 */ /* 0x004fca0007ffe0ff */
[----:B------:R3:W-:Y:S06]  /*1000*/  STG.E desc[UR4][R14.64], R19 ;  /* 0x000000130e007986 */ /* 0x0007ec000c101904 */
[----:B------:R-:W-:Y:S05]  /*1010*/  @P0 BRA `(.L_x_5) ;  /* 0xfffffffc00d40947 */ /* 0x000fea000383ffff */
[----:B------:R-:W-:Y:S05]  /*1020*/  EXIT ;  /* 0x000000000000794d */ /* 0x000fea0003800000 */
.L_x_6:
        /* <DEDUP_REMOVED lines=13> */
.L_x_14:


//--------------------- .text._Z10addRowWisePiS_S_ii --------------------------
	.section	.text._Z10addRowWisePiS_S_ii,"ax",@progbits
	.align	128
        .global         _Z10addRowWisePiS_S_ii
        .type           _Z10addRowWisePiS_S_ii,@function
        .size           _Z10addRowWisePiS_S_ii,(.L_x_15 - _Z10addRowWisePiS_S_ii)
        .other          _Z10addRowWisePiS_S_ii,@"STO_CUDA_ENTRY STV_DEFAULT"
_Z10addRowWisePiS_S_ii:
.text._Z10addRowWisePiS_S_ii:
        /* <DEDUP_REMOVED lines=12> */
[----:B------:R-:W-:Y:S02]  /*00c0*/  IMAD R0, R0, R5, RZ ;  /* 0x0000000500007224 */ /* 0x000fe400078e02ff */
[----:B------:R-:W-:Y:S01]  /*00d0*/  IMAD.MOV.U32 R3, RZ, RZ, RZ ;  /* 0x000000ffff037224 */ /* 0x000fe200078e00ff */
[----:B------:R-:W-:-:S07]  /*00e0*/  ISETP.NE.AND P0, PT, R14, RZ, PT ;  /* 0x000000ff0e00720c */ /* 0x000fce0003f05270 */
[----:B------:R-:W-:Y:S06]  /*00f0*/  @!P1 BRA `(.L_x_7) ;  /* 0x0000000400609947 */ /* 0x000fec0003800000 */
[----:B------:R-:W1:Y:S01]  /*0100*/  LDCU.128 UR4, c[0x0][0x380] ;  /* 0x00007000ff0477ac */ /* 0x000e620008000c00 */
[----:B------:R-:W-:Y:S01]  /*0110*/  LOP3.LUT R3, R5, 0x7ffffff0, RZ, 0xc0, !PT ;  /* 0x7ffffff005037812 */ /* 0x000fe200078ec0ff */
[----:B------:R-:W-:Y:S01]  /*0120*/  IMAD.MOV.U32 R2, RZ, RZ, R0 ;  /* 0x000000ffff027224 */ /* 0x000fe200078e0000 */
[----:B------:R-:W2:Y:S02]  /*0130*/  LDCU.64 UR10, c[0x0][0x390] ;  /* 0x00007200ff0a77ac */ /* 0x000ea40008000a00 */
[----:B------:R-:W-:Y:S01]  /*0140*/  IADD3 R4, PT, PT, -R3, RZ, RZ ;  /* 0x000000ff03047210 */ /* 0x000fe20007ffe1ff */
[----:B-1----:R-:W-:Y:S02]  /*0150*/  UIADD3 UR8, UP0, UPT, UR4, 0x20, URZ ;  /* 0x0000002004087890 */ /* 0x002fe4000ff1e0ff */
[----:B------:R-:W-:Y:S02]  /*0160*/  UIADD3 UR6, UP1, UPT, UR6, 0x20, URZ ;  /* 0x0000002006067890 */ /* 0x000fe4000ff3e0ff */
[----:B--2---:R-:W-:-:S02]  /*0170*/  UIADD3 UR4, UP2, UPT, UR10, 0x20, URZ ;  /* 0x000000200a047890 */ /* 0x004fc4000ff5e0ff */
[----:B------:R-:W-:Y:S02]  /*0180*/  UIADD3.X UR9, UPT, UPT, URZ, UR5, URZ, UP0, !UPT ;  /* 0x00000005ff097290 */ /* 0x000fe400087fe4ff */
[----:B------:R-:W-:Y:S02]  /*0190*/  UIADD3.X UR7, UPT, UPT, URZ, UR7, URZ, UP1, !UPT ;  /* 0x00000007ff077290 */ /* 0x000fe40008ffe4ff */
[----:B------:R-:W-:-:S12]  /*01a0*/  UIADD3.X UR5, UPT, UPT, URZ, UR11, URZ, UP2, !UPT ;  /* 0x0000000bff057290 */ /* 0x000fd800097fe4ff */
.L_x_8:
[----:B------:R-:W-:Y:S01]  /*01b0*/  MOV R7, UR9 ;  /* 0x0000000900077c02 */ /* 0x000fe20008000f00 */
[----:B------:R-:W-:Y:S01]  /*01c0*/  IMAD.U32 R6, RZ, RZ, UR8 ;  /* 0x00000008ff067e24 */ /* 0x000fe2000f8e00ff */
[----:B------:R-:W-:Y:S01]  /*01d0*/  MOV R9, UR7 ;  /* 0x0000000700097c02 */ /* 0x000fe20008000f00 */
[----:B------:R-:W-:Y:S02]  /*01e0*/  IMAD.U32 R8, RZ, RZ, UR6 ;  /* 0x00000006ff087e24 */ /* 0x000fe4000f8e00ff */
[----:B------:R-:W-:-:S04]  /*01f0*/  IMAD.WIDE R6, R2, 0x4, R6 ;  /* 0x0000000402067825 */ /* 0x000fc800078e0206 */
[----:B------:R-:W-:Y:S01]  /*0200*/  IMAD.WIDE R8, R2, 0x4, R8 ;  /* 0x0000000402087825 */ /* 0x000fe200078e0208 */
[----:B0-----:R-:W2:Y:S04]  /*0210*/  LDG.E R12, desc[UR12][R6.64+-0x20] ;  /* 0xffffe00c060c7981 */ /* 0x001ea8000c1e1900 */
[----:B----4-:R-:W2:Y:S01]  /*0220*/  LDG.E R13, desc[UR12][R8.64+-0x20] ;  /* 0xffffe00c080d7981 */ /* 0x010ea2000c1e1900 */
[----:B------:R-:W-:Y:S01]  /*0230*/  MOV R11, UR5 ;  /* 0x00000005000b7c02 */ /* 0x000fe20008000f00 */
[----:B------:R-:W-:-:S04]  /*0240*/  IMAD.U32 R10, RZ, RZ, UR4 ;  /* 0x00000004ff0a7e24 */ /* 0x000fc8000f8e00ff */
[----:B------:R-:W-:-:S04]  /*0250*/  IMAD.WIDE R10, R2, 0x4, R10 ;  /* 0x00000004020a7825 */ /* 0x000fc800078e020a */
[----:B--2---:R-:W-:-:S05]  /*0260*/  IMAD.IADD R13, R12, 0x1, R13 ;  /* 0x000000010c0d7824 */ /* 0x004fca00078e020d */
[----:B------:R0:W-:Y:S04]  /*0270*/  STG.E desc[UR12][R10.64+-0x20], R13 ;  /* 0xffffe00d0a007986 */ /* 0x0001e8000c10190c */
[----:B------:R-:W2:Y:S04]  /*0280*/  LDG.E R12, desc[UR12][R6.64+-0x1c] ;  /* 0xffffe40c060c7981 */ /* 0x000ea8000c1e1900 */
[----:B------:R-:W2:Y:S02]  /*0290*/  LDG.E R15, desc[UR12][R8.64+-0x1c] ;  /* 0xffffe40c080f7981 */ /* 0x000ea4000c1e1900 */
[----:B--2---:R-:W-:-:S05]  /*02a0*/  IADD3 R15, PT, PT, R12, R15, RZ ;  /* 0x0000000f0c0f7210 */ /* 0x004fca0007ffe0ff */
[----:B------:R1:W-:Y:S04]  /*02b0*/  STG.E desc[UR12][R10.64+-0x1c], R15 ;  /* 0xffffe40f0a007986 */ /* 0x0003e8000c10190c */
[----:B------:R-:W2:Y:S04]  /*02c0*/  LDG.E R12, desc[UR12][R6.64+-0x18] ;  /* 0xffffe80c060c7981 */ /* 0x000ea8000c1e1900 */
[----:B------:R-:W2:Y:S02]  /*02d0*/  LDG.E R17, desc[UR12][R8.64+-0x18] ;  /* 0xffffe80c08117981 */ /* 0x000ea4000c1e1900 */
[----:B--2---:R-:W-:-:S05]  /*02e0*/  IMAD.IADD R17, R12, 0x1, R17 ;  /* 0x000000010c117824 */ /* 0x004fca00078e0211 */
[----:B------:R2:W-:Y:S04]  /*02f0*/  STG.E desc[UR12][R10.64+-0x18], R17 ;  /* 0xffffe8110a007986 */ /* 0x0005e8000c10190c */
[----:B------:R-:W3:Y:S04]  /*0300*/  LDG.E R12, desc[UR12][R6.64+-0x14] ;  /* 0xffffec0c060c7981 */ /* 0x000ee8000c1e1900 */
[----:B------:R-:W3:Y:S02]  /*0310*/  LDG.E R19, desc[UR12][R8.64+-0x14] ;  /* 0xffffec0c08137981 */ /* 0x000ee4000c1e1900 */
[----:B---3--:R-:W-:-:S05]  /*0320*/  IADD3 R19, PT, PT, R12, R19, RZ ;  /* 0x000000130c137210 */ /* 0x008fca0007ffe0ff */
[----:B------:R3:W-:Y:S04]  /*0330*/  STG.E desc[UR12][R10.64+-0x14], R19 ;  /* 0xffffec130a007986 */ /* 0x0007e8000c10190c */
[----:B------:R-:W4:Y:S04]  /*0340*/  LDG.E R12, desc[UR12][R6.64+-0x10] ;  /* 0xfffff00c060c7981 */ /* 0x000f28000c1e1900 */
[----:B0-----:R-:W4:Y:S02]  /*0350*/  LDG.E R13, desc[UR12][R8.64+-0x10] ;  /* 0xfffff00c080d7981 */ /* 0x001f24000c1e1900 */
[----:B----4-:R-:W-:-:S05]  /*0360*/  IMAD.IADD R13, R12, 0x1, R13 ;  /* 0x000000010c0d7824 */ /* 0x010fca00078e020d */
[----:B------:R0:W-:Y:S04]  /*0370*/  STG.E desc[UR12][R10.64+-0x10], R13 ;  /* 0xfffff00d0a007986 */ /* 0x0001e8000c10190c */
[----:B------:R-:W4:Y:S04]  /*0380*/  LDG.E R12, desc[UR12][R6.64+-0xc] ;  /* 0xfffff40c060c7981 */ /* 0x000f28000c1e1900 */
[----:B-1----:R-:W4:Y:S02]  /*0390*/  LDG.E R15, desc[UR12][R8.64+-0xc] ;  /* 0xfffff40c080f7981 */ /* 0x002f24000c1e1900 */
[----:B----4-:R-:W-:-:S05]  /*03a0*/  IADD3 R15, PT, PT, R12, R15, RZ ;  /* 0x0000000f0c0f7210 */ /* 0x010fca0007ffe0ff */
[----:B------:R1:W-:Y:S04]  /*03b0*/  STG.E desc[UR12][R10.64+-0xc], R15 ;  /* 0xfffff40f0a007986 */ /* 0x0003e8000c10190c */
[----:B------:R-:W4:Y:S04]  /*03c0*/  LDG.E R12, desc[UR12][R6.64+-0x8] ;  /* 0xfffff80c060c7981 */ /* 0x000f28000c1e1900 */
[----:B--2---:R-:W4:Y:S02]  /*03d0*/  LDG.E R17, desc[UR12][R8.64+-0x8] ;  /* 0xfffff80c08117981 */ /* 0x004f24000c1e1900 */
[----:B----4-:R-:W-:-:S05]  /*03e0*/  IMAD.IADD R17, R12, 0x1, R17 ;  /* 0x000000010c117824 */ /* 0x010fca00078e0211 */
[----:B------:R2:W-:Y:S04]  /*03f0*/  STG.E desc[UR12][R10.64+-0x8], R17 ;  /* 0xfffff8110a007986 */ /* 0x0005e8000c10190c */
[----:B------:R-:W4:Y:S04]  /*0400*/  LDG.E R12, desc[UR12][R6.64+-0x4] ;  /* 0xfffffc0c060c7981 */ /* 0x000f28000c1e1900 */
[----:B---3--:R-:W4:Y:S02]  /*0410*/  LDG.E R19, desc[UR12][R8.64+-0x4] ;  /* 0xfffffc0c08137981 */ /* 0x008f24000c1e1900 */
[----:B----4-:R-:W-:-:S05]  /*0420*/  IADD3 R19, PT, PT, R12, R19, RZ ;  /* 0x000000130c137210 */ /* 0x010fca0007ffe0ff */
        /* <DEDUP_REMOVED lines=21> */
[----:B------:R-:W5:Y:S04]  /*0580*/  LDG.E R12, desc[UR12][R6.64+0x14] ;  /* 0x0000140c060c7981 */ /* 0x000f68000c1e1900 */
[----:B-1----:R-:W5:Y:S02]  /*0590*/  LDG.E R15, desc[UR12][R8.64+0x14] ;  /* 0x0000140c080f7981 */ /* 0x002f64000c1e1900 */
[----:B-----5:R-:W-:-:S05]  /*05a0*/  IADD3 R15, PT, PT, R12, R15, RZ ;  /* 0x0000000f0c0f7210 */ /* 0x020fca0007ffe0ff */
[----:B------:R4:W-:Y:S04]  /*05b0*/  STG.E desc[UR12][R10.64+0x14], R15 ;  /* 0x0000140f0a007986 */ /* 0x0009e8000c10190c */
[----:B------:R-:W5:Y:S04]  /*05c0*/  LDG.E R12, desc[UR12][R6.64+0x18] ;  /* 0x0000180c060c7981 */ /* 0x000f68000c1e1900 */
[----:B--2---:R-:W5:Y:S01]  /*05d0*/  LDG.E R17, desc[UR12][R8.64+0x18] ;  /* 0x0000180c08117981 */ /* 0x004f62000c1e1900 */
[----:B------:R-:W-:Y:S02]  /*05e0*/  VIADD R4, R4, 0x10 ;  /* 0x0000001004047836 */ /* 0x000fe40000000000 */
[----:B-----5:R-:W-:-:S05]  /*05f0*/  IMAD.IADD R17, R12, 0x1, R17 ;  /* 0x000000010c117824 */ /* 0x020fca00078e0211 */
[----:B------:R4:W-:Y:S04]  /*0600*/  STG.E desc[UR12][R10.64+0x18], R17 ;  /* 0x000018110a007986 */ /* 0x0009e8000c10190c */
[----:B------:R-:W2:Y:S04]  /*0610*/  LDG.E R12, desc[UR12][R6.64+0x1c] ;  /* 0x00001c0c060c7981 */ /* 0x000ea8000c1e1900 */
[----:B---3--:R-:W2:Y:S01]  /*0620*/  LDG.E R19, desc[UR12][R8.64+0x1c] ;  /* 0x00001c0c08137981 */ /* 0x008ea2000c1e1900 */
[----:B------:R-:W-:Y:S02]  /*0630*/  ISETP.NE.AND P1, PT, R4, RZ, PT ;  /* 0x000000ff0400720c */ /* 0x000fe40003f25270 */
[----:B------:R-:W-:-:S02]  /*0640*/  IADD3 R2, PT, PT, R2, 0x10, RZ ;  /* 0x0000001002027810 */ /* 0x000fc40007ffe0ff */
[----:B--2---:R-:W-:-:S05]  /*0650*/  IADD3 R19, PT, PT, R12, R19, RZ ;  /* 0x000000130c137210 */ /* 0x004fca0007ffe0ff */
[----:B------:R4:W-:Y:S04]  /*0660*/  STG.E desc[UR12][R10.64+0x1c], R19 ;  /* 0x00001c130a007986 */ /* 0x0009e8000c10190c */
[----:B------:R-:W-:Y:S05]  /*0670*/  @P1 BRA `(.L_x_8) ;  /* 0xfffffff800cc1947 */ /* 0x000fea000383ffff */
.L_x_7:
[----:B0-----:R-:W-:Y:S05]  /*0680*/  @!P0 EXIT ;  /* 0x000000000000894d */ /* 0x001fea0003800000 */
[----:B------:R-:W-:Y:S02]  /*0690*/  ISETP.GE.U32.AND P0, PT, R14, 0x8, PT ;  /* 0x000000080e00780c */ /* 0x000fe40003f06070 */
[----:B------:R-:W-:-:S04]  /*06a0*/  LOP3.LUT R4, R5, 0x7, RZ, 0xc0, !PT ;  /* 0x0000000705047812 */ /* 0x000fc800078ec0ff */
[----:B------:R-:W-:-:S07]  /*06b0*/  ISETP.NE.AND P1, PT, R4, RZ, PT ;  /* 0x000000ff0400720c */ /* 0x000fce0003f25270 */
[----:B------:R-:W-:Y:S06]  /*06c0*/  @!P0 BRA `(.L_x_9) ;  /* 0x0000000000a08947 */ /* 0x000fec0003800000 */
[----:B------:R-:W0:Y:S01]  /*06d0*/  LDC.64 R6, c[0x0][0x380] ;  /* 0x0000e000ff067b82 */ /* 0x000e220000000a00 */
[----:B----4-:R-:W-:-:S07]  /*06e0*/  IMAD.IADD R13, R0, 0x1, R3 ;  /* 0x00000001000d7824 */ /* 0x010fce00078e0203 */
[----:B------:R-:W1:Y:S08]  /*06f0*/  LDC.64 R8, c[0x0][0x388] ;  /* 0x0000e200ff087b82 */ /* 0x000e700000000a00 */
[----:B------:R-:W2:Y:S01]  /*0700*/  LDC.64 R10, c[0x0][0x390] ;  /* 0x0000e400ff0a7b82 */ /* 0x000ea20000000a00 */
[----:B0-----:R-:W-:-:S05]  /*0710*/  IMAD.WIDE R6, R13, 0x4, R6 ;  /* 0x000000040d067825 */ /* 0x001fca00078e0206 */
[----:B------:R-:W3:Y:S01]  /*0720*/  LDG.E R2, desc[UR12][R6.64] ;  /* 0x0000000c06027981 */ /* 0x000ee2000c1e1900 */
[----:B-1----:R-:W-:-:S05]  /*0730*/  IMAD.WIDE R8, R13, 0x4, R8 ;  /* 0x000000040d087825 */ /* 0x002fca00078e0208 */
[----:B------:R-:W3:Y:S01]  /*0740*/  LDG.E R15, desc[UR12][R8.64] ;  /* 0x0000000c080f7981 */ /* 0x000ee2000c1e1900 */
[----:B--2---:R-:W-:Y:S01]  /*0750*/  IMAD.WIDE R10, R13, 0x4, R10 ;  /* 0x000000040d0a7825 */ /* 0x004fe200078e020a */
[----:B---3--:R-:W-:-:S05]  /*0760*/  IADD3 R15, PT, PT, R2, R15, RZ ;  /* 0x0000000f020f7210 */ /* 0x008fca0007ffe0ff */
[----:B------:R0:W-:Y:S04]  /*0770*/  STG.E desc[UR12][R10.64], R15 ;  /* 0x0000000f0a007986 */ /* 0x0001e8000c10190c */
[----:B------:R-:W2:Y:S04]  /*0780*/  LDG.E R2, desc[UR12][R6.64+0x4] ;  /* 0x0000040c06027981 */ /* 0x000ea8000c1e1900 */
[----:B------:R-:W2:Y:S02]  /*0790*/  LDG.E R13, desc[UR12][R8.64+0x4] ;  /* 0x0000040c080d7981 */ /* 0x000ea4000c1e1900 */
[----:B--2---:R-:W-:-:S05]  /*07a0*/  IMAD.IADD R13, R2, 0x1, R13 ;  /* 0x00000001020d7824 */ /* 0x004fca00078e020d */
[----:B------:R1:W-:Y:S04]  /*07b0*/  STG.E desc[UR12][R10.64+0x4], R13 ;  /* 0x0000040d0a007986 */ /* 0x0003e8000c10190c */
[----:B------:R-:W2:Y:S04]  /*07c0*/  LDG.E R2, desc[UR12][R6.64+0x8] ;  /* 0x0000080c06027981 */ /* 0x000ea8000c1e1900 */
[----:B------:R-:W2:Y:S02]  /*07d0*/  LDG.E R17, desc[UR12][R8.64+0x8] ;  /* 0x0000080c08117981 */ /* 0x000ea4000c1e1900 */
[----:B--2---:R-:W-:-:S05]  /*07e0*/  IADD3 R17, PT, PT, R2, R17, RZ ;  /* 0x0000001102117210 */ /* 0x004fca0007ffe0ff */
[----:B------:R2:W-:Y:S04]  /*07f0*/  STG.E desc[UR12][R10.64+0x8], R17 ;  /* 0x000008110a007986 */ /* 0x0005e8000c10190c */
[----:B------:R-:W3:Y:S04]  /*0800*/  LDG.E R2, desc[UR12][R6.64+0xc] ;  /* 0x00000c0c06027981 */ /* 0x000ee8000c1e1900 */
[----:B------:R-:W3:Y:S02]  /*0810*/  LDG.E R19, desc[UR12][R8.64+0xc] ;  /* 0x00000c0c08137981 */ /* 0x000ee4000c1e1900 */
[----:B---3--:R-:W-:-:S05]  /*0820*/  IMAD.IADD R19, R2, 0x1, R19 ;  /* 0x0000000102137824 */ /* 0x008fca00078e0213 */
[----:B------:R3:W-:Y:S04]  /*0830*/  STG.E desc[UR12][R10.64+0xc], R19 ;  /* 0x00000c130a007986 */ /* 0x0007e8000c10190c */
[----:B------:R-:W4:Y:S04]  /*0840*/  LDG.E R2, desc[UR12][R6.64+0x10] ;  /* 0x0000100c06027981 */ /* 0x000f28000c1e1900 */
[----:B0-----:R-:W4:Y:S02]  /*0850*/  LDG.E R15, desc[UR12][R8.64+0x10] ;  /* 0x0000100c080f7981 */ /* 0x001f24000c1e1900 */
[----:B----4-:R-:W-:-:S05]  /*0860*/  IADD3 R15, PT, PT, R2, R15, RZ ;  /* 0x0000000f020f7210 */ /* 0x010fca0007ffe0ff */
[----:B------:R0:W-:Y:S04]  /*0870*/  STG.E desc[UR12][R10.64+0x10], R15 ;  /* 0x0000100f0a007986 */ /* 0x0001e8000c10190c */
[----:B------:R-:W4:Y:S04]  /*0880*/  LDG.E R2, desc[UR12][R6.64+0x14] ;  /* 0x0000140c06027981 */ /* 0x000f28000c1e1900 */
[----:B-1----:R-:W4:Y:S02]  /*0890*/  LDG.E R13, desc[UR12][R8.64+0x14] ;  /* 0x0000140c080d7981 */ /* 0x002f24000c1e1900 */
[----:B----4-:R-:W-:-:S05]  /*08a0*/  IMAD.IADD R13, R2, 0x1, R13 ;  /* 0x00000001020d7824 */ /* 0x010fca00078e020d */
[----:B------:R0:W-:Y:S04]  /*08b0*/  STG.E desc[UR12][R10.64+0x14], R13 ;  /* 0x0000140d0a007986 */ /* 0x0001e8000c10190c */
[----:B------:R-:W4:Y:S04]  /*08c0*/  LDG.E R2, desc[UR12][R6.64+0x18] ;  /* 0x0000180c06027981 */ /* 0x000f28000c1e1900 */
[----:B--2---:R-:W4:Y:S02]  /*08d0*/  LDG.E R17, desc[UR12][R8.64+0x18] ;  /* 0x0000180c08117981 */ /* 0x004f24000c1e1900 */
[----:B----4-:R-:W-:-:S05]  /*08e0*/  IADD3 R17, PT, PT, R2, R17, RZ ;  /* 0x0000001102117210 */ /* 0x010fca0007ffe0ff */
[----:B------:R0:W-:Y:S04]  /*08f0*/  STG.E desc[UR12][R10.64+0x18], R17 ;  /* 0x000018110a007986 */ /* 0x0001e8000c10190c */
[----:B------:R-:W2:Y:S04]  /*0900*/  LDG.E R2, desc[UR12][R6.64+0x1c] ;  /* 0x00001c0c06027981 */ /* 0x000ea8000c1e1900 */
[----:B---3--:R-:W2:Y:S01]  /*0910*/  LDG.E R19, desc[UR12][R8.64+0x1c] ;  /* 0x00001c0c08137981 */ /* 0x008ea2000c1e1900 */
[----:B------:R-:W-:Y:S01]  /*0920*/  IADD3 R3, PT, PT, R3, 0x8, RZ ;  /* 0x0000000803037810 */ /* 0x000fe20007ffe0ff */
[----:B--2---:R-:W-:-:S05]  /*0930*/  IMAD.IADD R19, R2, 0x1, R19 ;  /* 0x0000000102137824 */ /* 0x004fca00078e0213 */
[----:B------:R0:W-:Y:S02]  /*0940*/  STG.E desc[UR12][R10.64+0x1c], R19 ;  /* 0x00001c130a007986 */ /* 0x0001e4000c10190c */
.L_x_9:
[----:B------:R-:W-:Y:S05]  /*0950*/  @!P1 EXIT ;  /* 0x000000000000994d */ /* 0x000fea0003800000 */
[----:B------:R-:W-:Y:S02]  /*0960*/  ISETP.GE.U32.AND P0, PT, R4, 0x4, PT ;  /* 0x000000040400780c */ /* 0x000fe40003f06070 */
[----:B------:R-:W-:-:S04]  /*0970*/  LOP3.LUT R2, R5, 0x3, RZ, 0xc0, !PT ;  /* 0x0000000305027812 */ /* 0x000fc800078ec0ff */
[----:B------:R-:W-:-:S07]  /*0980*/  ISETP.NE.AND P1, PT, R2, RZ, PT ;  /* 0x000000ff0200720c */ /* 0x000fce0003f25270 */
[----:B------:R-:W-:Y:S06]  /*0990*/  @!P0 BRA `(.L_x_10) ;  /* 0x0000000000608947 */ /* 0x000fec0003800000 */
[----:B------:R-:W1:Y:S01]  /*09a0*/  LDC.64 R4, c[0x0][0x380] ;  /* 0x0000e000ff047b82 */ /* 0x000e620000000a00 */
[----:B0---4-:R-:W-:-:S07]  /*09b0*/  IMAD.IADD R13, R0, 0x1, R3 ;  /* 0x00000001000d7824 */ /* 0x011fce00078e0203 */
[----:B------:R-:W0:Y:S08]  /*09c0*/  LDC.64 R6, c[0x0][0x388] ;  /* 0x0000e200ff067b82 */ /* 0x000e300000000a00 */
[----:B------:R-:W2:Y:S01]  /*09d0*/  LDC.64 R8, c[0x0][0x390] ;  /* 0x0000e400ff087b82 */ /* 0x000ea20000000a00 */
[----:B-1----:R-:W-:-:S05]  /*09e0*/  IMAD.WIDE R4, R13, 0x4, R4 ;  /* 0x000000040d047825 */ /* 0x002fca00078e0204 */
[----:B------:R-:W3:Y:S01]  /*09f0*/  LDG.E R10, desc[UR12][R4.64] ;  /* 0x0000000c040a7981 */ /* 0x000ee2000c1e1900 */
[----:B0-----:R-:W-:-:S05]  /*0a00*/  IMAD.WIDE R6, R13, 0x4, R6 ;  /* 0x000000040d067825 */ /* 0x001fca00078e0206 */
        /* <DEDUP_REMOVED lines=12> */
[----:B------:R-:W2:Y:S04]  /*0ad0*/  LDG.E R10, desc[UR12][R4.64+0xc] ;  /* 0x00000c0c040a7981 */ /* 0x000ea8000c1e1900 */
[----:B------:R-:W2:Y:S01]  /*0ae0*/  LDG.E R17, desc[UR12][R6.64+0xc] ;  /* 0x00000c0c06117981 */ /* 0x000ea2000c1e1900 */
[----:B------:R-:W-:Y:S01]  /*0af0*/  IADD3 R3, PT, PT, R3, 0x4, RZ ;  /* 0x0000000403037810 */ /* 0x000fe20007ffe0ff */
[----:B--2---:R-:W-:-:S05]  /*0b00*/  IMAD.IADD R17, R10, 0x1, R17 ;  /* 0x000000010a117824 */ /* 0x004fca00078e0211 */
[----:B------:R1:W-:Y:S02]  /*0b10*/  STG.E desc[UR12][R8.64+0xc], R17 ;  /* 0x00000c1108007986 */ /* 0x0003e4000c10190c */
.L_x_10:
[----:B------:R-:W-:Y:S05]  /*0b20*/  @!P1 EXIT ;  /* 0x000000000000994d */ /* 0x000fea0003800000 */
[----:B-1----:R-:W1:Y:S01]  /*0b30*/  LDC.64 R8, c[0x0][0x390] ;  /* 0x0000e400ff087b82 */ /* 0x002e620000000a00 */
[----:B0---4-:R-:W-:Y:S01]  /*0b40*/  IMAD.IADD R15, R0, 0x1, R3 ;  /* 0x00000001000f7824 */ /* 0x011fe200078e0203 */
[----:B------:R-:W-:-:S06]  /*0b50*/  IADD3 R0, PT, PT, -R2, RZ, RZ ;  /* 0x000000ff02007210 */ /* 0x000fcc0007ffe1ff */
[----:B------:R-:W0:Y:S08]  /*0b60*/  LDC.64 R12, c[0x0][0x380] ;  /* 0x0000e000ff0c7b82 */ /* 0x000e300000000a00 */
[----:B------:R-:W2:Y:S02]  /*0b70*/  LDC.64 R10, c[0x0][0x388] ;  /* 0x0000e200ff0a7b82 */ /* 0x000ea40000000a00 */
.L_x_11:
[----:B--2---:R-:W-:-:S04]  /*0b80*/  IMAD.WIDE R4, R15, 0x4, R10 ;  /* 0x000000040f047825 */ /* 0x004fc800078e020a */
[C---:B0-----:R-:W-:Y:S02]  /*0b90*/  IMAD.WIDE R6, R15.reuse, 0x4, R12 ;  /* 0x000000040f067825 */ /* 0x041fe400078e020c */
[----:B------:R-:W2:Y:S04]  /*0ba0*/  LDG.E R5, desc[UR12][R4.64] ;  /* 0x0000000c04057981 */ /* 0x000ea8000c1e1900 */
[----:B------:R-:W2:Y:S01]  /*0bb0*/  LDG.E R6, desc[UR12][R6.64] ;  /* 0x0000000c06067981 */ /* 0x000ea2000c1e1900 */
[----:B------:R-:W-:Y:S01]  /*0bc0*/  IADD3 R0, PT, PT, R0, 0x1, RZ ;  /* 0x0000000100007810 */ /* 0x000fe20007ffe0ff */
[C---:B-1-3--:R-:W-:Y:S01]  /*0bd0*/  IMAD.WIDE R2, R15.reuse, 0x4, R8 ;  /* 0x000000040f027825 */ /* 0x04afe200078e0208 */
[----:B------:R-:W-:Y:S02]  /*0be0*/  IADD3 R15, PT, PT, R15, 0x1, RZ ;  /* 0x000000010f0f7810 */ /* 0x000fe40007ffe0ff */
[----:B------:R-:W-:Y:S01]  /*0bf0*/  ISETP.NE.AND P0, PT, R0, RZ, PT ;  /* 0x000000ff0000720c */ /* 0x000fe20003f05270 */
[----:B--2---:R-:W-:-:S05]  /*0c00*/  IMAD.IADD R17, R6, 0x1, R5 ;  /* 0x0000000106117824 */ /* 0x004fca00078e0205 */
[----:B------:R3:W-:Y:S07]  /*0c10*/  STG.E desc[UR12][R2.64], R17 ;  /* 0x0000001102007986 */ /* 0x0007ee000c10190c */
[----:B------:R-:W-:Y:S05]  /*0c20*/  @P0 BRA `(.L_x_11) ;  /* 0xfffffffc00d40947 */ /* 0x000fea000383ffff */
[----:B------:R-:W-:Y:S05]  /*0c30*/  EXIT ;  /* 0x000000000000794d */ /* 0x000fea0003800000 */
.L_x_12:
        /* <DEDUP_REMOVED lines=12> */
.L_x_15:


//--------------------- .nv.shared.reserved.0     --------------------------
	.section	.nv.shared.reserved.0,"aw",@nobits
	.weak		__nv_reservedSMEM_offset_0_alias
	.size		__nv_reservedSMEM_offset_0_alias, 0, 64
	.other		__nv_reservedSMEM_offset_0_alias,@"STO_CUDA_RESERVED_SHARED STV_DEFAULT"
__nv_reservedSMEM_offset_0_alias:
	.zero		0
	.zero		64


//--------------------- .nv.constant0._Z14addElementWisePiS_S_ii --------------------------
	.section	.nv.constant0._Z14addElementWisePiS_S_ii,"a",@progbits
	.sectionflags	@""
	.align	4
.nv.constant0._Z14addElementWisePiS_S_ii:
	.zero		928


//--------------------- .nv.constant0._Z13addColumnWisePiS_S_ii --------------------------
	.section	.nv.constant0._Z13addColumnWisePiS_S_ii,"a",@progbits
	.sectionflags	@""
	.align	4
.nv.constant0._Z13addColumnWisePiS_S_ii:
	.zero		928


//--------------------- .nv.constant0._Z10addRowWisePiS_S_ii --------------------------
	.section	.nv.constant0._Z10addRowWisePiS_S_ii,"a",@progbits
	.sectionflags	@""
	.align	4
.nv.constant0._Z10addRowWisePiS_S_ii:
	.zero		928


//--------------------- SYMBOLS --------------------------

	.type		.nv.reservedSmem.offset0,@object
	.size		.nv.reservedSmem.offset0,0x4
